def gluon_wgmma(
    a_ptr,
    b_ptr,
    c_ptr,
    M,
    N,
    K,
    stride_am,
    stride_bk,
    stride_cm,
    BLOCK_M: gl.constexpr,
    BLOCK_N: gl.constexpr,
    BLOCK_K: gl.constexpr,
    DTYPE: gl.constexpr,
    A_LAYOUT: gl.constexpr,
    B_LAYOUT: gl.constexpr,
    C_LAYOUT: gl.constexpr,
    B_SHAPE: gl.constexpr,
    TRANS_B: gl.constexpr,
    NUM_BUFFERS: gl.constexpr,
    NUM_WARPS: gl.constexpr,
):
    a_desc = tma.make_tensor_descriptor(
        a_ptr, [M, K], [stride_am, 1], [BLOCK_M, BLOCK_K], A_LAYOUT
    )
    b_desc = tma.make_tensor_descriptor(
        b_ptr,
        [N, K] if TRANS_B else [K, N],
        [stride_bk, 1],
        B_SHAPE,
        B_LAYOUT,
    )
    c_desc = tma.make_tensor_descriptor(
        c_ptr, [M, N], [stride_cm, 1], [BLOCK_M, BLOCK_N], C_LAYOUT
    )

    a_bufs = gl.allocate_shared_memory(
        DTYPE, [NUM_BUFFERS, BLOCK_M, BLOCK_K], A_LAYOUT
    )
    b_bufs = gl.allocate_shared_memory(DTYPE, [NUM_BUFFERS] + B_SHAPE, B_LAYOUT)

    pid_m = gl.program_id(0)
    pid_n = gl.program_id(1)
    off_m = pid_m * BLOCK_M
    off_n = pid_n * BLOCK_N

    mma_layout: gl.constexpr = pick_wgmma_layout(DTYPE, BLOCK_M, BLOCK_N, NUM_WARPS)
    acc = warpgroup_mma_init(
        gl.zeros((BLOCK_M, BLOCK_N), dtype=gl.float32, layout=mma_layout)
    )

    bars = gl.allocate_shared_memory(
        gl.int64, [NUM_BUFFERS, 1], mbarrier.MBarrierLayout()
    )
    for i in gl.static_range(NUM_BUFFERS):
        mbarrier.init(bars.index(i), count=1)
    idx = 0
    phase = 0

    for k in range(0, K, BLOCK_K):
        a = a_bufs.index(idx)
        b = b_bufs.index(idx)
        bar = bars.index(idx)
        mbarrier.expect(bar, a_desc.block_type.nbytes + b_desc.block_type.nbytes)
        tma.async_copy_global_to_shared(a_desc, [off_m, k], bar, a)
        tma.async_copy_global_to_shared(
            b_desc, [off_n, k] if TRANS_B else [k, off_n], bar, b
        )
        mbarrier.wait(bar, phase=phase)

        if TRANS_B:
            b = b.permute((1, 0))
        acc = warpgroup_mma_wait(num_outstanding=0, deps=(acc,))
        acc = warpgroup_mma(a, b, acc, is_async=True)

        idx += 1
        if idx == NUM_BUFFERS:
            idx = 0
            phase ^= 1

    acc = warpgroup_mma_wait(num_outstanding=0, deps=(acc,))
    for i in gl.static_range(NUM_BUFFERS):
        mbarrier.invalidate(bars.index(i))

    c_smem = gl.allocate_shared_memory(DTYPE, [BLOCK_M, BLOCK_N], C_LAYOUT)
    c_smem.store(acc.to(DTYPE))
    fence_async_shared()
    tma.async_copy_shared_to_global(c_desc, [off_m, off_n], c_smem)
    tma.store_wait(pendings=0)

# config = {"BLOCK_K": 64, "BLOCK_M": 128, "BLOCK_N": 128, "arch": "sm_90", "dtype": "bf16", "num_buffers": 2, "num_warps": 8, "trans_b": 0}
# arch = sm_90


// ===== COMPILED SASS (sm_90a) =====

	.target	sm_90a

	.elftype	@"ET_EXEC"


//--------------------- .note.nv.tkinfo           --------------------------
	.section	.note.nv.tkinfo,"",@"SHT_NOTE"
	.sectionflags	@"SHF_NOTE_NV_TKINFO"
	.tkinfo
        /*0018*/ 	.word	0x00000002
        /*0030*/ 	.string	""
        /*0030*/ 	.string	"ptxas"
        /*0030*/ 	.string	"Cuda compilation tools, release 13.0, V13.0.88"
        /*0030*/ 	.string	"Build cuda_13.0.r13.0/compiler.36424714_0"
        /*0030*/ 	.string	"-v  -suppress-debug-info  -lineinfo  -arch sm_90a "



//--------------------- .note.nv.cuinfo           --------------------------
	.section	.note.nv.cuinfo,"",@"SHT_NOTE"
	.sectionflags	@"SHF_NOTE_NV_CUINFO"
        /*0018*/ 	.short	0x0002
        /*001a*/ 	.short	0x005a
        /*001c*/ 	.short	0x0082
	.zero		2


//--------------------- .nv.info                  --------------------------
	.section	.nv.info,"",@"SHT_CUDA_INFO"
	.align	4


	//----- nvinfo : EIATTR_REGCOUNT
	.align		4
        /*0000*/ 	.byte	0x04, 0x2f
        /*0002*/ 	.short	(.L_1 - .L_0)
	.align		4
.L_0:
        /*0004*/ 	.word	index@(gluon_wgmma)
        /*0008*/ 	.word	0x0000005a


	//----- nvinfo : EIATTR_FRAME_SIZE
	.align		4
.L_1:
        /*000c*/ 	.byte	0x04, 0x11
        /*000e*/ 	.short	(.L_3 - .L_2)
	.align		4
.L_2:
        /*0010*/ 	.word	index@(gluon_wgmma)
        /*0014*/ 	.word	0x00000000


	//----- nvinfo : EIATTR_MIN_STACK_SIZE
	.align		4
.L_3:
        /*0018*/ 	.byte	0x04, 0x12
        /*001a*/ 	.short	(.L_5 - .L_4)
	.align		4
.L_4:
        /*001c*/ 	.word	index@(gluon_wgmma)
        /*0020*/ 	.word	0x00000000
.L_5:


//--------------------- .nv.compat                --------------------------
	.section	.nv.compat,"",@"SHT_CUDA_COMPAT_INFO"
	.align	4
        /*0000*/ 	.byte	0x02, 0x09, 0x01, 0x00, 0x02, 0x02, 0x04, 0x00, 0x02, 0x05, 0x05, 0x00, 0x03, 0x07, 0x01, 0x01
        /*0010*/ 	.byte	0x02, 0x03, 0x03, 0x00, 0x02, 0x06, 0x01, 0x00, 0x04, 0x0b, 0x08, 0x00, 0x00, 0x00, 0x00, 0x00
        /*0020*/ 	.byte	0x00, 0x00, 0x00, 0x00


//--------------------- .nv.info.gluon_wgmma      --------------------------
	.section	.nv.info.gluon_wgmma,"",@"SHT_CUDA_INFO"
	.sectionflags	@""
	.align	4


	//----- nvinfo : EIATTR_CUDA_API_VERSION
	.align		4
        /*0000*/ 	.byte	0x04, 0x37
        /*0002*/ 	.short	(.L_7 - .L_6)
.L_6:
        /*0004*/ 	.word	0x00000082


	//----- nvinfo : EIATTR_KPARAM_INFO
	.align		4
.L_7:
        /*0008*/ 	.byte	0x04, 0x17
        /*000a*/ 	.short	(.L_9 - .L_8)
.L_8:
        /*000c*/ 	.word	0x00000000
        /*0010*/ 	.short	0x000a
        /*0012*/ 	.short	0x0048
        /*0014*/ 	.byte	0x00, 0xf4, 0x21, 0x00


	//----- nvinfo : EIATTR_KPARAM_INFO
	.align		4
.L_9:
        /*0018*/ 	.byte	0x04, 0x17
        /*001a*/ 	.short	(.L_11 - .L_10)
.L_10:
        /*001c*/ 	.word	0x00000000
        /*0020*/ 	.short	0x0009
        /*0022*/ 	.short	0x0040
        /*0024*/ 	.byte	0x00, 0xf4, 0x21, 0x00


	//----- nvinfo : EIATTR_KPARAM_INFO
	.align		4
.L_11:
        /*0028*/ 	.byte	0x04, 0x17
        /*002a*/ 	.short	(.L_13 - .L_12)
.L_12:
        /*002c*/ 	.word	0x00000000
        /*0030*/ 	.short	0x0008
        /*0032*/ 	.short	0x0038
        /*0034*/ 	.byte	0x00, 0xf0, 0x21, 0x00


	//----- nvinfo : EIATTR_KPARAM_INFO
	.align		4
.L_13:
        /*0038*/ 	.byte	0x04, 0x17
        /*003a*/ 	.short	(.L_15 - .L_14)
.L_14:
        /*003c*/ 	.word	0x00000000
        /*0040*/ 	.short	0x0007
        /*0042*/ 	.short	0x0030
        /*0044*/ 	.byte	0x00, 0xf0, 0x21, 0x00


	//----- nvinfo : EIATTR_KPARAM_INFO
	.align		4
.L_15:
        /*0048*/ 	.byte	0x04, 0x17
        /*004a*/ 	.short	(.L_17 - .L_16)
.L_16:
        /*004c*/ 	.word	0x00000000
        /*0050*/ 	.short	0x0006
        /*0052*/ 	.short	0x0028
        /*0054*/ 	.byte	0x00, 0xf0, 0x21, 0x00


	//----- nvinfo : EIATTR_KPARAM_INFO
	.align		4
.L_17:
        /*0058*/ 	.byte	0x04, 0x17
        /*005a*/ 	.short	(.L_19 - .L_18)
.L_18:
        /*005c*/ 	.word	0x00000000
        /*0060*/ 	.short	0x0005
        /*0062*/ 	.short	0x0020
        /*0064*/ 	.byte	0x00, 0xf0, 0x11, 0x00


	//----- nvinfo : EIATTR_KPARAM_INFO
	.align		4
.L_19:
        /*0068*/ 	.byte	0x04, 0x17
        /*006a*/ 	.short	(.L_21 - .L_20)
.L_20:
        /*006c*/ 	.word	0x00000000
        /*0070*/ 	.short	0x0004
        /*0072*/ 	.short	0x001c
        /*0074*/ 	.byte	0x00, 0xf0, 0x11, 0x00


	//----- nvinfo : EIATTR_KPARAM_INFO
	.align		4
.L_21:
        /*0078*/ 	.byte	0x04, 0x17
        /*007a*/ 	.short	(.L_23 - .L_22)
.L_22:
        /*007c*/ 	.word	0x00000000
        /*0080*/ 	.short	0x0003
        /*0082*/ 	.short	0x0018
        /*0084*/ 	.byte	0x00, 0xf0, 0x11, 0x00


	//----- nvinfo : EIATTR_KPARAM_INFO
	.align		4
.L_23:
        /*0088*/ 	.byte	0x04, 0x17
        /*008a*/ 	.short	(.L_25 - .L_24)
.L_24:
        /*008c*/ 	.word	0x00000000
        /*0090*/ 	.short	0x0002
        /*0092*/ 	.short	0x0010
        /*0094*/ 	.byte	0x00, 0xf4, 0x21, 0x00


	//----- nvinfo : EIATTR_KPARAM_INFO
	.align		4
.L_25:
        /*0098*/ 	.byte	0x04, 0x17
        /*009a*/ 	.short	(.L_27 - .L_26)
.L_26:
        /*009c*/ 	.word	0x00000000
        /*00a0*/ 	.short	0x0001
        /*00a2*/ 	.short	0x0008
        /*00a4*/ 	.byte	0x00, 0xf4, 0x21, 0x00


	//----- nvinfo : EIATTR_KPARAM_INFO
	.align		4
.L_27:
        /*00a8*/ 	.byte	0x04, 0x17
        /*00aa*/ 	.short	(.L_29 - .L_28)
.L_28:
        /*00ac*/ 	.word	0x00000000
        /*00b0*/ 	.short	0x0000
        /*00b2*/ 	.short	0x0000
        /*00b4*/ 	.byte	0x00, 0xf4, 0x21, 0x00


	//----- nvinfo : EIATTR_SPARSE_MMA_MASK
	.align		4
.L_29:
        /*00b8*/ 	.byte	0x03, 0x50
        /*00ba*/ 	.short	0x0000


	//----- nvinfo : EIATTR_MAXREG_COUNT
	.align		4
        /*00bc*/ 	.byte	0x03, 0x1b
        /*00be*/ 	.short	0x00ff


	//----- nvinfo : EIATTR_NUM_BARRIERS
	.align		4
        /*00c0*/ 	.byte	0x02, 0x4c
        /*00c2*/ 	.byte	0x01
	.zero		1


	//----- nvinfo : EIATTR_MERCURY_ISA_VERSION
	.align		4
        /*00c4*/ 	.byte	0x03, 0x5f
        /*00c6*/ 	.short	0x0101


	//----- nvinfo : EIATTR_INT_WARP_WIDE_INSTR_OFFSETS
	.align		4
        /*00c8*/ 	.byte	0x04, 0x31
        /*00ca*/ 	.short	(.L_31 - .L_30)


	//   ....[0]....
.L_30:
        /*00cc*/ 	.word	0x00001300


	//   ....[1]....
        /*00d0*/ 	.word	0x00001320


	//   ....[2]....
        /*00d4*/ 	.word	0x000013d0


	//   ....[3]....
        /*00d8*/ 	.word	0x000018c0


	//   ....[4]....
        /*00dc*/ 	.word	0x000018d0


	//   ....[5]....
        /*00e0*/ 	.word	0x00001940


	//   ....[6]....
        /*00e4*/ 	.word	0x00001950


	//   ....[7]....
        /*00e8*/ 	.word	0x00002070


	//   ....[8]....
        /*00ec*/ 	.word	0x00002080


	//----- nvinfo : EIATTR_COOP_GROUP_MASK_REGIDS
	.align		4
.L_31:
        /*00f0*/ 	.byte	0x04, 0x29
        /*00f2*/ 	.short	(.L_33 - .L_32)


	//   ....[0]....
.L_32:
        /*00f4*/ 	.word	0xffffffff


	//   ....[1]....
        /*00f8*/ 	.word	0xffffffff


	//   ....[2]....
        /*00fc*/ 	.word	0xffffffff


	//----- nvinfo : EIATTR_COOP_GROUP_INSTR_OFFSETS
	.align		4
.L_33:
        /*0100*/ 	.byte	0x04, 0x28
        /*0102*/ 	.short	(.L_35 - .L_34)


	//   ....[0]....
.L_34:
        /*0104*/ 	.word	0x00000150


	//   ....[1]....
        /*0108*/ 	.word	0x00000720


	//   ....[2]....
        /*010c*/ 	.word	0x00000cd0


	//----- nvinfo : EIATTR_MBARRIER_INSTR_OFFSETS
	.align		4
.L_35:
        /*0110*/ 	.byte	0x04, 0x39
        /*0112*/ 	.short	(.L_37 - .L_36)


	//   ....[0]....
.L_36:
        /*0114*/ 	.word	0x00001470
        /*0118*/ 	.word	0x000000ff
        /*011c*/ 	.word	0x00010000
        /*0120*/ 	.short	0x0100
        /*0122*/ 	.byte	0x10
	.zero		1


	//   ....[1]....
        /*0124*/ 	.word	0x000015b0
        /*0128*/ 	.word	0x000000ff
        /*012c*/ 	.word	0x00010008
        /*0130*/ 	.short	0x0100
        /*0132*/ 	.byte	0x10
	.zero		1


	//   ....[2]....
        /*0134*/ 	.word	0x00001a00
        /*0138*/ 	.word	0x000000ff
        /*013c*/ 	.word	0x00010000
        /*0140*/ 	.short	0x010a
        /*0142*/ 	.byte	0x1d
	.zero		1


	//   ....[3]....
        /*0144*/ 	.word	0x00001d90
        /*0148*/ 	.word	0x000000ff
        /*014c*/ 	.word	0x00010000
        /*0150*/ 	.short	0x0108
        /*0152*/ 	.byte	0x10
	.zero		1


	//   ....[4]....
        /*0154*/ 	.word	0x00001eb0
        /*0158*/ 	.word	0x000000ff
        /*015c*/ 	.word	0x00010008
        /*0160*/ 	.short	0x0108
        /*0162*/ 	.byte	0x10
	.zero		1


	//   ....[5]....
        /*0164*/ 	.word	0x00002110
        /*0168*/ 	.word	0x000000ff
        /*016c*/ 	.word	0x00010000
        /*0170*/ 	.short	0x010a
        /*0172*/ 	.byte	0x1d
	.zero		1


	//----- nvinfo : EIATTR_NUM_MBARRIERS
	.align		4
.L_37:
        /*0174*/ 	.byte	0x03, 0x38
        /*0176*/ 	.short	0x0002


	//----- nvinfo : EIATTR_EXIT_INSTR_OFFSETS
	.align		4
        /*0178*/ 	.byte	0x04, 0x1c
        /*017a*/ 	.short	(.L_39 - .L_38)


	//   ....[0]....
.L_38:
        /*017c*/ 	.word	0x00002100


	//----- nvinfo : EIATTR_REQNTID
	.align		4
.L_39:
        /*0180*/ 	.byte	0x04, 0x10
        /*0182*/ 	.short	(.L_41 - .L_40)
.L_40:
        /*0184*/ 	.word	0x00000100
        /*0188*/ 	.word	0x00000001
        /*018c*/ 	.word	0x00000001


	//----- nvinfo : EIATTR_CRS_STACK_SIZE
	.align		4
.L_41:
        /*0190*/ 	.byte	0x04, 0x1e
        /*0192*/ 	.short	(.L_43 - .L_42)
.L_42:
        /*0194*/ 	.word	0x00000000


	//----- nvinfo : EIATTR_CBANK_PARAM_SIZE
	.align		4
.L_43:
        /*0198*/ 	.byte	0x03, 0x19
        /*019a*/ 	.short	0x0050


	//----- nvinfo : EIATTR_PARAM_CBANK
	.align		4
        /*019c*/ 	.byte	0x04, 0x0a
        /*019e*/ 	.short	(.L_45 - .L_44)
	.align		4
.L_44:
        /*01a0*/ 	.word	index@(.nv.constant0.gluon_wgmma)
        /*01a4*/ 	.short	0x0210
        /*01a6*/ 	.short	0x0050


	//----- nvinfo : EIATTR_SW_WAR
	.align		4
.L_45:
        /*01a8*/ 	.byte	0x04, 0x36
        /*01aa*/ 	.short	(.L_47 - .L_46)
.L_46:
        /*01ac*/ 	.word	0x00000008
.L_47:


//--------------------- .nv.callgraph             --------------------------
	.section	.nv.callgraph,"",@"SHT_CUDA_CALLGRAPH"
	.align	4
	.sectionentsize	8
	.align		4
        /*0000*/ 	.word	0x00000000
	.align		4
        /*0004*/ 	.word	0xffffffff
	.align		4
        /*0008*/ 	.word	0x00000000
	.align		4
        /*000c*/ 	.word	0xfffffffe
	.align		4
        /*0010*/ 	.word	0x00000000
	.align		4
        /*0014*/ 	.word	0xfffffffd
	.align		4
        /*0018*/ 	.word	0x00000000
	.align		4
        /*001c*/ 	.word	0xfffffffc


//--------------------- .text.gluon_wgmma         --------------------------
	.section	.text.gluon_wgmma,"ax",@progbits
	.align	128
        .global         gluon_wgmma
        .type           gluon_wgmma,@function
        .size           gluon_wgmma,(.L_x_52 - gluon_wgmma)
        .other          gluon_wgmma,@"STO_CUDA_ENTRY STV_DEFAULT"
gluon_wgmma:
.text.gluon_wgmma:
[----:B------:R-:W-:Y:S01]  /*0000*/  LDC R1, c[0x0][0x28] ;  /* 0x00000a00ff017b82 */ /* 0x000fe20000000800 */
[----:B------:R-:W1:Y:S07]  /*0010*/  S2R R0, SR_TID.X ;  /* 0x0000000000007919 */ /* 0x000e6e0000002100 */
[----:B------:R-:W2:Y:S01]  /*0020*/  S2UR UR4, SR_CgaCtaId ;  /* 0x00000000000479c3 */ /* 0x000ea20000008800 */
[----:B------:R-:W-:Y:S01]  /*0030*/  UMOV UR16, 0x400 ;  /* 0x0000040000107882 */ /* 0x000fe20000000000 */
[----:B------:R-:W-:Y:S01]  /*0040*/  ULDC UR6, c[0x0][0xc] ;  /* 0x0000030000067ab9 */ /* 0x000fe20000000800 */
[----:B------:R-:W-:Y:S01]  /*0050*/  ULDC.64 UR22, c[0x0][0x250] ;  /* 0x0000940000167ab9 */ /* 0x000fe20000000a00 */
[----:B------:R-:W-:Y:S04]  /*0060*/  BSSY B0, `(.L_x_0) ;  /* 0x000001f000007945 */ /* 0x000fe80003800000 */
[----:B------:R-:W3:Y:S08]  /*0070*/  LDC R4, c[0x0][0x228] ;  /* 0x00008a00ff047b82 */ /* 0x000ef00000000800 */
[----:B------:R-:W4:Y:S08]  /*0080*/  LDC R14, c[0x0][0x230] ;  /* 0x00008c00ff0e7b82 */ /* 0x000f300000000800 */
[----:B------:R-:W-:Y:S01]  /*0090*/  S2UR UR25, SR_CTAID.Y ;  /* 0x00000000001979c3 */ /* 0x000fe20000002600 */
[----:B--2---:R-:W-:-:S03]  /*00a0*/  ULEA UR16, UR4, UR16, 0x18 ;  /* 0x0000001004107291 */ /* 0x004fc6000f8ec03f */
[----:B------:R-:W-:Y:S01]  /*00b0*/  ULDC UR4, c[0x0][0x10] ;  /* 0x0000040000047ab9 */ /* 0x000fe20000000800 */
[----:B-1----:R-:W-:-:S03]  /*00c0*/  LOP3.LUT R6, R0, 0xff, RZ, 0xc0, !PT ;  /* 0x000000ff00067812 */ /* 0x002fc600078ec0ff */
[----:B------:R-:W1:Y:S01]  /*00d0*/  S2UR UR5, SR_CTAID.Z ;  /* 0x00000000000579c3 */ /* 0x000e620000002700 */
[----:B---3--:R-:W-:Y:S01]  /*00e0*/  VIADD R4, R4, 0xffffffff ;  /* 0xffffffff04047836 */ /* 0x008fe20000000000 */
[C---:B------:R-:W-:Y:S02]  /*00f0*/  ISETP.GE.U32.AND P0, PT, R6.reuse, 0x20, PT ;  /* 0x000000200600780c */ /* 0x040fe40003f06070 */
[C---:B------:R-:W-:Y:S02]  /*0100*/  ISETP.NE.U32.AND P2, PT, R6.reuse, RZ, PT ;  /* 0x000000ff0600720c */ /* 0x040fe40003f45070 */
[----:B------:R-:W-:Y:S02]  /*0110*/  LEA R12, R6, UR16, 0x2 ;  /* 0x00000010060c7c11 */ /* 0x000fe4000f8e10ff */
[----:B------:R-:W2:Y:S01]  /*0120*/  S2UR UR32, SR_CTAID.X ;  /* 0x00000000002079c3 */ /* 0x000ea20000002500 */
[----:B----4-:R-:W-:-:S06]  /*0130*/  VIADD R13, R14, 0xffffffff ;  /* 0xffffffff0e0d7836 */ /* 0x010fcc0000000000 */
[----:B------:R3:W-:Y:S01]  /*0140*/  @!P0 STS [R12], RZ ;  /* 0x000000ff0c008388 */ /* 0x0007e20000000800 */
[----:B------:R-:W-:-:S03]  /*0150*/  NOP ;  /* 0x0000000000007918 */ /* 0x000fc60000000000 */
[----:B------:R3:W-:Y:S01]  /*0160*/  @!P2 STS [UR16+0x24], R4 ;  /* 0x00002404ff00a988 */ /* 0x0007e20008000810 */
[----:B-1----:R-:W-:-:S03]  /*0170*/  UIMAD UR4, UR5, UR4, UR25 ;  /* 0x00000004050472a4 */ /* 0x002fc6000f8e0219 */
[----:B------:R3:W-:Y:S01]  /*0180*/  @!P2 STS [UR16+0x20], R13 ;  /* 0x0000200dff00a988 */ /* 0x0007e20008000810 */
[----:B--2---:R-:W-:-:S04]  /*0190*/  UIMAD UR4, UR4, UR6, UR32 ;  /* 0x00000006040472a4 */ /* 0x004fc8000f8e0220 */
[----:B------:R-:W-:-:S03]  /*01a0*/  UIMAD UR5, UR4, 0x180, URZ ;  /* 0x00000180040578a4 */ /* 0x000fc6000f8e023f */
[----:B------:R-:W-:Y:S01]  /*01b0*/  UMOV UR4, URZ ;  /* 0x0000003f00047c82 */ /* 0x000fe20008000000 */
[----:B------:R-:W-:-:S04]  /*01c0*/  UIADD3 UR18, UP0, UR5, UR22, URZ ;  /* 0x0000001605127290 */ /* 0x000fc8000ff1e03f */
[----:B------:R-:W-:Y:S01]  /*01d0*/  ULEA.HI.X.SX32 UR19, UR5, UR23, 0x1, UP0 ;  /* 0x0000001705137291 */ /* 0x000fe200080f0e3f */
[----:B---3--:R-:W-:Y:S11]  /*01e0*/  @P2 BRA `(.L_x_1) ;  /* 0x0000000000182947 */ /* 0x008ff60003800000 */
[----:B------:R-:W1:Y:S01]  /*01f0*/  LDS R2, [UR16+0x8] ;  /* 0x00000810ff027984 */ /* 0x000e620008000800 */
[----:B------:R-:W2:Y:S01]  /*0200*/  LDC.64 R8, c[0x0][0x210] ;  /* 0x00008400ff087b82 */ /* 0x000ea20000000a00 */
[----:B------:R-:W-:Y:S02]  /*0210*/  IMAD.MOV.U32 R3, RZ, RZ, 0x70 ;  /* 0x00000070ff037424 */ /* 0x000fe400078e00ff */
[----:B--2---:R2:W-:Y:S03]  /*0220*/  STS.64 [UR16], R8 ;  /* 0x00000008ff007988 */ /* 0x0045e60008000a10 */
[----:B-1----:R-:W-:-:S05]  /*0230*/  LOP3.LUT R2, R2, 0x10, R3, 0xd8, !PT ;  /* 0x0000001002027812 */ /* 0x002fca00078ed803 */
[----:B------:R2:W-:Y:S02]  /*0240*/  STS [UR16+0x8], R2 ;  /* 0x00000802ff007988 */ /* 0x0005e40008000810 */
.L_x_1:
[----:B------:R-:W-:Y:S05]  /*0250*/  BSYNC B0 ;  /* 0x0000000000007941 */ /* 0x000fea0003800000 */
.L_x_0:
[----:B------:R-:W-:Y:S04]  /*0260*/  BSSY B0, `(.L_x_2) ;  /* 0x000000a000007945 */ /* 0x000fe80003800000 */
[----:B------:R-:W-:Y:S05]  /*0270*/  @P2 BRA `(.L_x_3) ;  /* 0x0000000000202947 */ /* 0x000fea0003800000 */
[----:B--2---:R-:W1:Y:S01]  /*0280*/  LDS R2, [UR16+0x34] ;  /* 0x00003410ff027984 */ /* 0x004e620008000800 */
[----:B------:R-:W-:Y:S02]  /*0290*/  IMAD.MOV.U32 R3, RZ, RZ, 0x3f000000 ;  /* 0x3f000000ff037424 */ /* 0x000fe400078e00ff */
[----:B------:R-:W-:Y:S01]  /*02a0*/  @!P2 IMAD.MOV.U32 R5, RZ, RZ, 0x7f ;  /* 0x0000007fff05a424 */ /* 0x000fe200078e00ff */
[----:B------:R-:W2:Y:S02]  /*02b0*/  @!P2 LDS R8, [UR16+0x38] ;  /* 0x00003810ff08a984 */ /* 0x000ea40008000800 */
[----:B-1----:R-:W-:Y:S02]  /*02c0*/  LOP3.LUT R2, R2, 0xff000000, R3, 0xb8, !PT ;  /* 0xff00000002027812 */ /* 0x002fe400078eb803 */
[----:B--2---:R-:W-:-:S03]  /*02d0*/  @!P2 LOP3.LUT R3, R8, 0xff, R5, 0xb8, !PT ;  /* 0x000000ff0803a812 */ /* 0x004fc600078eb805 */
[----:B------:R1:W-:Y:S04]  /*02e0*/  STS [UR16+0x34], R2 ;  /* 0x00003402ff007988 */ /* 0x0003e80008000810 */
[----:B------:R1:W-:Y:S02]  /*02f0*/  @!P2 STS [UR16+0x38], R3 ;  /* 0x00003803ff00a988 */ /* 0x0003e40008000810 */
.L_x_3:
[----:B------:R-:W-:Y:S05]  /*0300*/  BSYNC B0 ;  /* 0x0000000000007941 */ /* 0x000fea0003800000 */
.L_x_2:
[----:B------:R-:W-:Y:S04]  /*0310*/  BSSY B0, `(.L_x_4) ;  /* 0x000000e000007945 */ /* 0x000fe80003800000 */
[----:B------:R-:W-:Y:S05]  /*0320*/  @P2 BRA `(.L_x_5) ;  /* 0x0000000000302947 */ /* 0x000fea0003800000 */
[----:B-1----:R-:W1:Y:S01]  /*0330*/  LDS R3, [UR16+0x34] ;  /* 0x00003410ff037984 */ /* 0x002e620008000800 */
[----:B------:R-:W3:Y:S03]  /*0340*/  LDC.64 R10, c[0x0][0x238] ;  /* 0x00008e00ff0a7b82 */ /* 0x000ee60000000a00 */
[----:B--2---:R-:W2:Y:S01]  /*0350*/  LDS R2, [UR16+0x1c] ;  /* 0x00001c10ff027984 */ /* 0x004ea20008000800 */
[C---:B---3--:R-:W-:Y:S01]  /*0360*/  SHF.L.U64.HI R8, R10.reuse, 0x1, R11 ;  /* 0x000000010a087819 */ /* 0x048fe2000001020b */
[----:B------:R-:W-:-:S03]  /*0370*/  IMAD.SHL.U32 R5, R10, 0x2, RZ ;  /* 0x000000020a057824 */ /* 0x000fc600078e00ff */
[--C-:B------:R-:W-:Y:S02]  /*0380*/  SHF.R.U32.HI R7, RZ, 0x4, R8.reuse ;  /* 0x00000004ff077819 */ /* 0x100fe40000011608 */
[----:B------:R-:W-:-:S05]  /*0390*/  SHF.R.U64 R5, R5, 0x4, R8 ;  /* 0x0000000405057819 */ /* 0x000fca0000001208 */
[----:B------:R3:W-:Y:S01]  /*03a0*/  STS [UR16+0xc], R5 ;  /* 0x00000c05ff007988 */ /* 0x0007e20008000810 */
[----:B-1----:R-:W-:Y:S02]  /*03b0*/  LOP3.LUT R3, R3, 0x7, RZ, 0xb8, !PT ;  /* 0x0000000703037812 */ /* 0x002fe400078eb8ff */
[----:B--2---:R-:W-:-:S03]  /*03c0*/  LOP3.LUT R2, R2, 0xf, R7, 0xb8, !PT ;  /* 0x0000000f02027812 */ /* 0x004fc600078eb807 */
[----:B------:R3:W-:Y:S04]  /*03d0*/  STS [UR16+0x34], R3 ;  /* 0x00003403ff007988 */ /* 0x0007e80008000810 */
[----:B------:R3:W-:Y:S02]  /*03e0*/  STS [UR16+0x1c], R2 ;  /* 0x00001c02ff007988 */ /* 0x0007e40008000810 */
.L_x_5:
[----:B------:R-:W-:Y:S05]  /*03f0*/  BSYNC B0 ;  /* 0x0000000000007941 */ /* 0x000fea0003800000 */
.L_x_4:
[----:B------:R-:W-:Y:S04]  /*0400*/  BSSY B1, `(.L_x_6) ;  /* 0x000001a000017945 */ /* 0x000fe80003800000 */
[----:B------:R-:W-:Y:S04]  /*0410*/  BSSY B0, `(.L_x_7) ;  /* 0x0000015000007945 */ /* 0x000fe80003800000 */
[----:B------:R-:W-:Y:S05]  /*0420*/  @P2 BRA `(.L_x_8) ;  /* 0x0000000000202947 */ /* 0x000fea0003800000 */
[----:B-123--:R-:W1:Y:S02]  /*0430*/  LDS R2, [UR16+0x34] ;  /* 0x00003410ff027984 */ /* 0x00ee640008000800 */
[----:B-1----:R-:W-:-:S05]  /*0440*/  LOP3.LUT R2, R2, 0x38, RZ, 0xb8, !PT ;  /* 0x0000003802027812 */ /* 0x002fca00078eb8ff */
[----:B------:R1:W-:Y:S01]  /*0450*/  STS [UR16+0x34], R2 ;  /* 0x00003402ff007988 */ /* 0x0003e20008000810 */
[----:B------:R-:W-:Y:S05]  /*0460*/  @P2 BRA `(.L_x_9) ;  /* 0x0000000000202947 */ /* 0x000fea0003800000 */
[----:B-1----:R-:W1:Y:S01]  /*0470*/  LDS R2, [UR16+0x8] ;  /* 0x00000810ff027984 */ /* 0x002e620008000800 */
[----:B------:R-:W-:-:S05]  /*0480*/  IMAD.MOV.U32 R3, RZ, RZ, 0x780 ;  /* 0x00000780ff037424 */ /* 0x000fca00078e00ff */
[----:B-1----:R-:W-:-:S05]  /*0490*/  LOP3.LUT R2, R2, 0x500, R3, 0xd8, !PT ;  /* 0x0000050002027812 */ /* 0x002fca00078ed803 */
[----:B------:R4:W-:Y:S02]  /*04a0*/  STS [UR16+0x8], R2 ;  /* 0x00000802ff007988 */ /* 0x0009e40008000810 */
.L_x_8:
[----:B------:R-:W-:Y:S05]  /*04b0*/  @P2 BRA `(.L_x_10) ;  /* 0x0000000000282947 */ /* 0x000fea0003800000 */
[----:B-1234-:R-:W1:Y:S02]  /*04c0*/  LDS R2, [UR16+0x8] ;  /* 0x00000810ff027984 */ /* 0x01ee640008000800 */
[----:B-1----:R-:W-:-:S05]  /*04d0*/  LOP3.LUT R2, R2, 0x1800, RZ, 0xb8, !PT ;  /* 0x0000180002027812 */ /* 0x002fca00078eb8ff */
[----:B------:R2:W-:Y:S02]  /*04e0*/  STS [UR16+0x8], R2 ;  /* 0x00000802ff007988 */ /* 0x0005e40008000810 */
.L_x_9:
[----:B------:R-:W-:Y:S05]  /*04f0*/  @P2 BREAK B0 ;  /* 0x0000000000002942 */ /* 0x000fea0003800000 */
[----:B------:R-:W-:Y:S05]  /*0500*/  @P2 BRA `(.L_x_11) ;  /* 0x0000000000242947 */ /* 0x000fea0003800000 */
[----:B------:R-:W3:Y:S01]  /*0510*/  LDS R3, [UR16+0x8] ;  /* 0x00000810ff037984 */ /* 0x000ee20008000800 */
[----:B-12---:R-:W-:-:S05]  /*0520*/  IMAD.MOV.U32 R2, RZ, RZ, 0x6000 ;  /* 0x00006000ff027424 */ /* 0x006fca00078e00ff */
[----:B---3--:R-:W-:-:S04]  /*0530*/  LOP3.LUT R2, R3, 0x6000, R2, 0xd8, !PT ;  /* 0x0000600003027812 */ /* 0x008fc800078ed802 */
[----:B------:R-:W-:-:S05]  /*0540*/  LOP3.LUT R2, R2, 0x400000, RZ, 0xb8, !PT ;  /* 0x0040000002027812 */ /* 0x000fca00078eb8ff */
[----:B------:R5:W-:Y:S02]  /*0550*/  STS [UR16+0x8], R2 ;  /* 0x00000802ff007988 */ /* 0x000be40008000810 */
.L_x_10:
[----:B------:R-:W-:Y:S05]  /*0560*/  BSYNC B0 ;  /* 0x0000000000007941 */ /* 0x000fea0003800000 */
.L_x_7:
[----:B-12345:R-:W1:Y:S02]  /*0570*/  @!P2 LDS R2, [UR16+0x8] ;  /* 0x00000810ff02a984 */ /* 0x03ee640008000800 */
[----:B-1----:R-:W-:-:S05]  /*0580*/  @!P2 LOP3.LUT R2, R2, 0x8000, RZ, 0xb8, !PT ;  /* 0x000080000202a812 */ /* 0x002fca00078eb8ff */
[----:B------:R3:W-:Y:S02]  /*0590*/  @!P2 STS [UR16+0x8], R2 ;  /* 0x00000802ff00a988 */ /* 0x0007e40008000810 */
.L_x_11:
[----:B------:R-:W-:Y:S05]  /*05a0*/  BSYNC B1 ;  /* 0x0000000000017941 */ /* 0x000fea0003800000 */
.L_x_6:
[----:B------:R-:W-:Y:S05]  /*05b0*/  WARPSYNC.ALL ;  /* 0x0000000000007948 */ /* 0x000fea0003800000 */
[----:B------:R-:W4:Y:S02]  /*05c0*/  LDC R5, c[0x0][0x22c] ;  /* 0x00008b00ff057b82 */ /* 0x000f240000000800 */
[----:B----4-:R-:W-:Y:S01]  /*05d0*/  VIADD R5, R5, 0xffffffff ;  /* 0xffffffff05057836 */ /* 0x010fe20000000000 */
[----:B------:R-:W-:Y:S06]  /*05e0*/  @P0 BRA `(.L_x_12) ;  /* 0x0000000000280947 */ /* 0x000fec0003800000 */
[----:B-123--:R-:W1:Y:S01]  /*05f0*/  S2R R2, SR_LANEID ;  /* 0x0000000000027919 */ /* 0x00ee620000000000 */
[----:B------:R-:W-:Y:S05]  /*0600*/  WARPSYNC.ALL ;  /* 0x0000000000007948 */ /* 0x000fea0003800000 */
[----:B-1----:R-:W-:-:S05]  /*0610*/  IMAD.SHL.U32 R7, R2, 0x4, RZ ;  /* 0x0000000402077824 */ /* 0x002fca00078e00ff */
[----:B------:R-:W1:Y:S01]  /*0620*/  LDS R9, [R7+UR16] ;  /* 0x0000001007097984 */ /* 0x000e620008000800 */
[----:B------:R-:W-:-:S05]  /*0630*/  IADD3 R2, P1, R7, UR18, RZ ;  /* 0x0000001207027c10 */ /* 0x000fca000ff3e0ff */
[----:B------:R-:W-:-:S05]  /*0640*/  IMAD.X R3, RZ, RZ, UR19, P1 ;  /* 0x00000013ff037e24 */ /* 0x000fca00088e06ff */
[----:B-1----:R4:W5:Y:S01]  /*0650*/  ATOMG.E.EXCH.STRONG.GPU PT, RZ, [R2], R9 ;  /* 0x0000000902ff73a8 */ /* 0x00296200041ee100 */
[----:B------:R-:W-:-:S04]  /*0660*/  DEPBAR {5,4,3,2,1,0} ;  /* 0x0000003f0000791a */ /* 0x000fc80000000000 */
[----:B------:R4:W-:Y:S01]  /*0670*/  UTMACCTL.IV [UR18] ;  /* 0x00000000120079b9 */ /* 0x0009e20008000000 */
[----:B------:R-:W-:Y:S01]  /*0680*/  NOP ;  /* 0x0000000000007918 */ /* 0x000fe20000000000 */
.L_x_12:
[----:B------:R-:W-:Y:S05]  /*0690*/  @P0 BRA `(.L_x_13) ;  /* 0x00000000000c0947 */ /* 0x000fea0003800000 */
[----:B------:R0:W-:Y:S01]  /*06a0*/  UTMACMDFLUSH ;  /* 0x00000000000079b7 */ /* 0x0001e20000000000 */
[----:B------:R-:W-:Y:S05]  /*06b0*/  @P0 BRA `(.L_x_13) ;  /* 0x0000000000040947 */ /* 0x000fea0003800000 */
[----:B------:R-:W-:-:S04]  /*06c0*/  DEPBAR.LE SB0, 0x0 ;  /* 0x000080000000791a */ /* 0x000fc80000000000 */
.L_x_13:
[----:B------:R-:W-:Y:S05]  /*06d0*/  WARPSYNC.ALL ;  /* 0x0000000000007948 */ /* 0x000fea0003800000 */
[----:B-----5:R-:W-:Y:S06]  /*06e0*/  BAR.SYNC.DEFER_BLOCKING 0x0 ;  /* 0x0000000000007b1d */ /* 0x020fec0000010000 */
[----:B------:R-:W-:Y:S02]  /*06f0*/  BSSY B1, `(.L_x_14) ;  /* 0x000000b000017945 */ /* 0x000fe40003800000 */
[----:B------:R-:W-:Y:S06]  /*0700*/  BAR.SYNC.DEFER_BLOCKING 0x0 ;  /* 0x0000000000007b1d */ /* 0x000fec0000010000 */
[----:B------:R5:W-:Y:S01]  /*0710*/  @!P0 STS [R12], RZ ;  /* 0x000000ff0c008388 */ /* 0x000be20000000800 */
[----:B------:R-:W-:Y:S01]  /*0720*/  NOP ;  /* 0x0000000000007918 */ /* 0x000fe20000000000 */
[----:B------:R-:W-:Y:S05]  /*0730*/  @P2 BRA `(.L_x_15) ;  /* 0x0000000000182947 */ /* 0x000fea0003800000 */
[----:B-1234-:R-:W1:Y:S01]  /*0740*/  LDS R2, [UR16+0x8] ;  /* 0x00000810ff027984 */ /* 0x01ee620008000800 */
[----:B------:R-:W2:Y:S01]  /*0750*/  LDC.64 R8, c[0x0][0x218] ;  /* 0x00008600ff087b82 */ /* 0x000ea20000000a00 */
[----:B------:R-:W-:Y:S02]  /*0760*/  IMAD.MOV.U32 R3, RZ, RZ, 0x70 ;  /* 0x00000070ff037424 */ /* 0x000fe400078e00ff */
[----:B--2---:R2:W-:Y:S03]  /*0770*/  STS.64 [UR16], R8 ;  /* 0x00000008ff007988 */ /* 0x0045e60008000a10 */
[----:B-1----:R-:W-:-:S05]  /*0780*/  LOP3.LUT R2, R2, 0x10, R3, 0xd8, !PT ;  /* 0x0000001002027812 */ /* 0x002fca00078ed803 */
[----:B------:R2:W-:Y:S02]  /*0790*/  STS [UR16+0x8], R2 ;  /* 0x00000802ff007988 */ /* 0x0005e40008000810 */
.L_x_15:
[----:B----4-:R-:W-:Y:S05]  /*07a0*/  BSYNC B1 ;  /* 0x0000000000017941 */ /* 0x010fea0003800000 */
.L_x_14:
[----:B------:R-:W-:Y:S04]  /*07b0*/  BSSY B1, `(.L_x_16) ;  /* 0x000000a000017945 */ /* 0x000fe80003800000 */
[----:B------:R-:W-:Y:S05]  /*07c0*/  @P2 BRA `(.L_x_17) ;  /* 0x0000000000202947 */ /* 0x000fea0003800000 */
[----:B-123--:R-:W1:Y:S01]  /*07d0*/  LDS R2, [UR16+0x34] ;  /* 0x00003410ff027984 */ /* 0x00ee620008000800 */
[----:B------:R-:W-:Y:S02]  /*07e0*/  IMAD.MOV.U32 R7, RZ, RZ, 0x3f000000 ;  /* 0x3f000000ff077424 */ /* 0x000fe400078e00ff */
[----:B------:R-:W-:Y:S01]  /*07f0*/  @!P2 IMAD.MOV.U32 R3, RZ, RZ, 0x3f ;  /* 0x0000003fff03a424 */ /* 0x000fe200078e00ff */
[----:B------:R-:W2:Y:S02]  /*0800*/  @!P2 LDS R8, [UR16+0x38] ;  /* 0x00003810ff08a984 */ /* 0x000ea40008000800 */
[----:B-1----:R-:W-:Y:S02]  /*0810*/  LOP3.LUT R2, R2, 0xff000000, R7, 0xb8, !PT ;  /* 0xff00000002027812 */ /* 0x002fe400078eb807 */
[----:B--2---:R-:W-:-:S03]  /*0820*/  @!P2 LOP3.LUT R3, R8, 0xff, R3, 0xb8, !PT ;  /* 0x000000ff0803a812 */ /* 0x004fc600078eb803 */
[----:B------:R4:W-:Y:S04]  /*0830*/  STS [UR16+0x34], R2 ;  /* 0x00003402ff007988 */ /* 0x0009e80008000810 */
[----:B------:R4:W-:Y:S02]  /*0840*/  @!P2 STS [UR16+0x38], R3 ;  /* 0x00003803ff00a988 */ /* 0x0009e40008000810 */
.L_x_17:
[----:B------:R-:W-:Y:S05]  /*0850*/  BSYNC B1 ;  /* 0x0000000000017941 */ /* 0x000fea0003800000 */
.L_x_16:
[----:B------:R-:W-:Y:S04]  /*0860*/  BSSY B1, `(.L_x_18) ;  /* 0x0000004000017945 */ /* 0x000fe80003800000 */
[----:B------:R-:W-:Y:S05]  /*0870*/  @P2 BRA `(.L_x_19) ;  /* 0x0000000000082947 */ /* 0x000fea0003800000 */
[----:B------:R1:W-:Y:S04]  /*0880*/  STS [UR16+0x24], R13 ;  /* 0x0000240dff007988 */ /* 0x0003e80008000810 */
[----:B------:R1:W-:Y:S02]  /*0890*/  STS [UR16+0x20], R5 ;  /* 0x00002005ff007988 */ /* 0x0003e40008000810 */
.L_x_19:
[----:B------:R-:W-:Y:S05]  /*08a0*/  BSYNC B1 ;  /* 0x0000000000017941 */ /* 0x000fea0003800000 */
.L_x_18:
[----:B------:R-:W-:Y:S04]  /*08b0*/  BSSY B1, `(.L_x_20) ;  /* 0x000000e000017945 */ /* 0x000fe80003800000 */
[----:B------:R-:W-:Y:S05]  /*08c0*/  @P2 BRA `(.L_x_21) ;  /* 0x0000000000302947 */ /* 0x000fea0003800000 */
[----:B----4-:R-:W4:Y:S01]  /*08d0*/  LDS R3, [UR16+0x34] ;  /* 0x00003410ff037984 */ /* 0x010f220008000800 */
[----:B------:R-:W4:Y:S03]  /*08e0*/  LDC.64 R10, c[0x0][0x240] ;  /* 0x00009000ff0a7b82 */ /* 0x000f260000000a00 */
[----:B-123--:R-:W1:Y:S01]  /*08f0*/  LDS R2, [UR16+0x1c] ;  /* 0x00001c10ff027984 */ /* 0x00ee620008000800 */
[C---:B----4-:R-:W-:Y:S01]  /*0900*/  SHF.L.U64.HI R8, R10.reuse, 0x1, R11 ;  /* 0x000000010a087819 */ /* 0x050fe2000001020b */
[----:B------:R-:W-:-:S03]  /*0910*/  IMAD.SHL.U32 R7, R10, 0x2, RZ ;  /* 0x000000020a077824 */ /* 0x000fc600078e00ff */
[--C-:B------:R-:W-:Y:S02]  /*0920*/  SHF.R.U32.HI R9, RZ, 0x4, R8.reuse ;  /* 0x00000004ff097819 */ /* 0x100fe40000011608 */
[----:B------:R-:W-:-:S05]  /*0930*/  SHF.R.U64 R7, R7, 0x4, R8 ;  /* 0x0000000407077819 */ /* 0x000fca0000001208 */
[----:B------:R2:W-:Y:S01]  /*0940*/  STS [UR16+0xc], R7 ;  /* 0x00000c07ff007988 */ /* 0x0005e20008000810 */
[----:B------:R-:W-:Y:S02]  /*0950*/  LOP3.LUT R3, R3, 0x7, RZ, 0xb8, !PT ;  /* 0x0000000703037812 */ /* 0x000fe400078eb8ff */
[----:B-1----:R-:W-:-:S03]  /*0960*/  LOP3.LUT R2, R2, 0xf, R9, 0xb8, !PT ;  /* 0x0000000f02027812 */ /* 0x002fc600078eb809 */
[----:B------:R2:W-:Y:S04]  /*0970*/  STS [UR16+0x34], R3 ;  /* 0x00003403ff007988 */ /* 0x0005e80008000810 */
[----:B------:R2:W-:Y:S02]  /*0980*/  STS [UR16+0x1c], R2 ;  /* 0x00001c02ff007988 */ /* 0x0005e40008000810 */
.L_x_21:
[----:B------:R-:W-:Y:S05]  /*0990*/  BSYNC B1 ;  /* 0x0000000000017941 */ /* 0x000fea0003800000 */
.L_x_20:
[----:B------:R-:W-:Y:S04]  /*09a0*/  BSSY B2, `(.L_x_22) ;  /* 0x000001a000027945 */ /* 0x000fe80003800000 */
[----:B------:R-:W-:Y:S04]  /*09b0*/  BSSY B1, `(.L_x_23) ;  /* 0x0000015000017945 */ /* 0x000fe80003800000 */
[----:B------:R-:W-:Y:S05]  /*09c0*/  @P2 BRA `(.L_x_24) ;  /* 0x0000000000202947 */ /* 0x000fea0003800000 */
[----:B-1234-:R-:W1:Y:S02]  /*09d0*/  LDS R2, [UR16+0x34] ;  /* 0x00003410ff027984 */ /* 0x01ee640008000800 */
[----:B-1----:R-:W-:-:S05]  /*09e0*/  LOP3.LUT R2, R2, 0x38, RZ, 0xb8, !PT ;  /* 0x0000003802027812 */ /* 0x002fca00078eb8ff */
[----:B------:R1:W-:Y:S01]  /*09f0*/  STS [UR16+0x34], R2 ;  /* 0x00003402ff007988 */ /* 0x0003e20008000810 */
[----:B------:R-:W-:Y:S05]  /*0a00*/  @P2 BRA `(.L_x_25) ;  /* 0x0000000000202947 */ /* 0x000fea0003800000 */
[----:B-1----:R-:W1:Y:S01]  /*0a10*/  LDS R2, [UR16+0x8] ;  /* 0x00000810ff027984 */ /* 0x002e620008000800 */
[----:B------:R-:W-:-:S05]  /*0a20*/  IMAD.MOV.U32 R3, RZ, RZ, 0x780 ;  /* 0x00000780ff037424 */ /* 0x000fca00078e00ff */
[----:B-1----:R-:W-:-:S05]  /*0a30*/  LOP3.LUT R2, R2, 0x500, R3, 0xd8, !PT ;  /* 0x0000050002027812 */ /* 0x002fca00078ed803 */
[----:B------:R1:W-:Y:S02]  /*0a40*/  STS [UR16+0x8], R2 ;  /* 0x00000802ff007988 */ /* 0x0003e40008000810 */
.L_x_24:
[----:B------:R-:W-:Y:S05]  /*0a50*/  @P2 BRA `(.L_x_26) ;  /* 0x0000000000282947 */ /* 0x000fea0003800000 */
[----:B-1234-:R-:W1:Y:S02]  /*0a60*/  LDS R2, [UR16+0x8] ;  /* 0x00000810ff027984 */ /* 0x01ee640008000800 */
[----:B-1----:R-:W-:-:S05]  /*0a70*/  LOP3.LUT R2, R2, 0x1800, RZ, 0xb8, !PT ;  /* 0x0000180002027812 */ /* 0x002fca00078eb8ff */
[----:B------:R2:W-:Y:S02]  /*0a80*/  STS [UR16+0x8], R2 ;  /* 0x00000802ff007988 */ /* 0x0005e40008000810 */
.L_x_25:
[----:B------:R-:W-:Y:S05]  /*0a90*/  @P2 BREAK B1 ;  /* 0x0000000000012942 */ /* 0x000fea0003800000 */
[----:B------:R-:W-:Y:S05]  /*0aa0*/  @P2 BRA `(.L_x_27) ;  /* 0x0000000000242947 */ /* 0x000fea0003800000 */
[----:B-12---:R-:W1:Y:S01]  /*0ab0*/  LDS R2, [UR16+0x8] ;  /* 0x00000810ff027984 */ /* 0x006e620008000800 */
[----:B------:R-:W-:-:S05]  /*0ac0*/  IMAD.MOV.U32 R3, RZ, RZ, 0x6000 ;  /* 0x00006000ff037424 */ /* 0x000fca00078e00ff */
[----:B-1----:R-:W-:-:S04]  /*0ad0*/  LOP3.LUT R2, R2, 0x6000, R3, 0xd8, !PT ;  /* 0x0000600002027812 */ /* 0x002fc800078ed803 */
[----:B------:R-:W-:-:S05]  /*0ae0*/  LOP3.LUT R2, R2, 0x400000, RZ, 0xb8, !PT ;  /* 0x0040000002027812 */ /* 0x000fca00078eb8ff */
[----:B------:R1:W-:Y:S02]  /*0af0*/  STS [UR16+0x8], R2 ;  /* 0x00000802ff007988 */ /* 0x0003e40008000810 */
.L_x_26:
[----:B------:R-:W-:Y:S05]  /*0b00*/  BSYNC B1 ;  /* 0x0000000000017941 */ /* 0x000fea0003800000 */
.L_x_23:
[----:B-1234-:R-:W1:Y:S02]  /*0b10*/  @!P2 LDS R2, [UR16+0x8] ;  /* 0x00000810ff02a984 */ /* 0x01ee640008000800 */
[----:B-1----:R-:W-:-:S05]  /*0b20*/  @!P2 LOP3.LUT R2, R2, 0x8000, RZ, 0xb8, !PT ;  /* 0x000080000202a812 */ /* 0x002fca00078eb8ff */
[----:B------:R3:W-:Y:S02]  /*0b30*/  @!P2 STS [UR16+0x8], R2 ;  /* 0x00000802ff00a988 */ /* 0x0007e40008000810 */
.L_x_27:
[----:B------:R-:W-:Y:S05]  /*0b40*/  BSYNC B2 ;  /* 0x0000000000027941 */ /* 0x000fea0003800000 */
.L_x_22:
[----:B------:R-:W-:Y:S05]  /*0b50*/  WARPSYNC.ALL ;  /* 0x0000000000007948 */ /* 0x000fea0003800000 */
[----:B------:R-:W-:-:S04]  /*0b60*/  UIADD3 UR21, UR5, 0x80, URZ ;  /* 0x0000008005157890 */ /* 0x000fc8000fffe03f */
[----:B------:R-:W-:-:S04]  /*0b70*/  UIADD3 UR20, UP0, UR21, UR22, URZ ;  /* 0x0000001615147290 */ /* 0x000fc8000ff1e03f */
[----:B------:R-:W-:Y:S01]  /*0b80*/  ULEA.HI.X.SX32 UR21, UR21, UR23, 0x1, UP0 ;  /* 0x0000001715157291 */ /* 0x000fe200080f0e3f */
[----:B------:R-:W-:Y:S11]  /*0b90*/  @P0 BRA `(.L_x_28) ;  /* 0x0000000000280947 */ /* 0x000ff60003800000 */
[----:B-123--:R-:W1:Y:S01]  /*0ba0*/  S2R R2, SR_LANEID ;  /* 0x0000000000027919 */ /* 0x00ee620000000000 */
[----:B------:R-:W-:Y:S05]  /*0bb0*/  WARPSYNC.ALL ;  /* 0x0000000000007948 */ /* 0x000fea0003800000 */
[----:B-1----:R-:W-:-:S05]  /*0bc0*/  IMAD.SHL.U32 R8, R2, 0x4, RZ ;  /* 0x0000000402087824 */ /* 0x002fca00078e00ff */
[----:B------:R-:W1:Y:S01]  /*0bd0*/  LDS R7, [R8+UR16] ;  /* 0x0000001008077984 */ /* 0x000e620008000800 */
[----:B------:R-:W-:-:S05]  /*0be0*/  IADD3 R2, P1, R8, UR20, RZ ;  /* 0x0000001408027c10 */ /* 0x000fca000ff3e0ff */
[----:B------:R-:W-:-:S05]  /*0bf0*/  IMAD.X R3, RZ, RZ, UR21, P1 ;  /* 0x00000015ff037e24 */ /* 0x000fca00088e06ff */
[----:B-1----:R4:W2:Y:S01]  /*0c00*/  ATOMG.E.EXCH.STRONG.GPU PT, RZ, [R2], R7 ;  /* 0x0000000702ff73a8 */ /* 0x0028a200041ee100 */
[----:B------:R-:W-:-:S04]  /*0c10*/  DEPBAR {5,4,3,2,1,0} ;  /* 0x0000003f0000791a */ /* 0x000fc80000000000 */
[----:B------:R4:W-:Y:S01]  /*0c20*/  UTMACCTL.IV [UR20] ;  /* 0x00000000140079b9 */ /* 0x0009e20008000000 */
[----:B------:R-:W-:Y:S01]  /*0c30*/  NOP ;  /* 0x0000000000007918 */ /* 0x000fe20000000000 */
.L_x_28:
[----:B------:R-:W-:Y:S05]  /*0c40*/  @P0 BRA `(.L_x_29) ;  /* 0x00000000000c0947 */ /* 0x000fea0003800000 */
[----:B------:R0:W-:Y:S01]  /*0c50*/  UTMACMDFLUSH ;  /* 0x00000000000079b7 */ /* 0x0001e20000000000 */
[----:B------:R-:W-:Y:S05]  /*0c60*/  @P0 BRA `(.L_x_29) ;  /* 0x0000000000040947 */ /* 0x000fea0003800000 */
[----:B------:R-:W-:-:S04]  /*0c70*/  DEPBAR.LE SB0, 0x0 ;  /* 0x000080000000791a */ /* 0x000fc80000000000 */
.L_x_29:
[----:B------:R-:W-:Y:S05]  /*0c80*/  WARPSYNC.ALL ;  /* 0x0000000000007948 */ /* 0x000fea0003800000 */
[----:B--2---:R-:W-:Y:S06]  /*0c90*/  BAR.SYNC.DEFER_BLOCKING 0x0 ;  /* 0x0000000000007b1d */ /* 0x004fec0000010000 */
[----:B------:R-:W-:Y:S02]  /*0ca0*/  BSSY B2, `(.L_x_30) ;  /* 0x000000b000027945 */ /* 0x000fe40003800000 */
[----:B------:R-:W-:Y:S06]  /*0cb0*/  BAR.SYNC.DEFER_BLOCKING 0x0 ;  /* 0x0000000000007b1d */ /* 0x000fec0000010000 */
[----:B------:R2:W-:Y:S01]  /*0cc0*/  @!P0 STS [R12], RZ ;  /* 0x000000ff0c008388 */ /* 0x0005e20000000800 */
[----:B------:R-:W-:Y:S01]  /*0cd0*/  NOP ;  /* 0x0000000000007918 */ /* 0x000fe20000000000 */
[----:B------:R-:W-:Y:S05]  /*0ce0*/  @P2 BRA `(.L_x_31) ;  /* 0x0000000000182947 */ /* 0x000fea0003800000 */
[----:B-1-34-:R-:W1:Y:S01]  /*0cf0*/  LDS R2, [UR16+0x8] ;  /* 0x00000810ff027984 */ /* 0x01ae620008000800 */
[----:B------:R-:W3:Y:S01]  /*0d00*/  LDC.64 R8, c[0x0][0x220] ;  /* 0x00008800ff087b82 */ /* 0x000ee20000000a00 */
[----:B------:R-:W-:Y:S02]  /*0d10*/  IMAD.MOV.U32 R3, RZ, RZ, 0x70 ;  /* 0x00000070ff037424 */ /* 0x000fe400078e00ff */
[----:B---3--:R3:W-:Y:S03]  /*0d20*/  STS.64 [UR16], R8 ;  /* 0x00000008ff007988 */ /* 0x0087e60008000a10 */
[----:B-1----:R-:W-:-:S05]  /*0d30*/  LOP3.LUT R2, R2, 0x10, R3, 0xd8, !PT ;  /* 0x0000001002027812 */ /* 0x002fca00078ed803 */
[----:B------:R3:W-:Y:S02]  /*0d40*/  STS [UR16+0x8], R2 ;  /* 0x00000802ff007988 */ /* 0x0007e40008000810 */
.L_x_31:
[----:B----4-:R-:W-:Y:S05]  /*0d50*/  BSYNC B2 ;  /* 0x0000000000027941 */ /* 0x010fea0003800000 */
.L_x_30:
[----:B------:R-:W-:Y:S04]  /*0d60*/  BSSY B3, `(.L_x_32) ;  /* 0x0000011000037945 */ /* 0x000fe80003800000 */
[----:B------:R-:W-:Y:S04]  /*0d70*/  BSSY B2, `(.L_x_33) ;  /* 0x000000e000027945 */ /* 0x000fe80003800000 */
[----:B------:R-:W-:Y:S05]  /*0d80*/  @P2 BRA `(.L_x_34) ;  /* 0x0000000000242947 */ /* 0x000fea0003800000 */
[----:B-1-3--:R-:W1:Y:S01]  /*0d90*/  LDS R2, [UR16+0x34] ;  /* 0x00003410ff027984 */ /* 0x00ae620008000800 */
[----:B------:R-:W-:-:S05]  /*0da0*/  IMAD.MOV.U32 R3, RZ, RZ, 0x3f000000 ;  /* 0x3f000000ff037424 */ /* 0x000fca00078e00ff */
[----:B-1----:R-:W-:-:S05]  /*0db0*/  LOP3.LUT R2, R2, 0xff000000, R3, 0xb8, !PT ;  /* 0xff00000002027812 */ /* 0x002fca00078eb803 */
[----:B------:R1:W-:Y:S01]  /*0dc0*/  STS [UR16+0x34], R2 ;  /* 0x00003402ff007988 */ /* 0x0003e20008000810 */
[----:B------:R-:W-:Y:S05]  /*0dd0*/  @P2 BRA `(.L_x_35) ;  /* 0x00000000001c2947 */ /* 0x000fea0003800000 */
[----:B-1----:R-:W1:Y:S01]  /*0de0*/  LDS R2, [UR16+0x38] ;  /* 0x00003810ff027984 */ /* 0x002e620008000800 */
[----:B------:R-:W-:-:S05]  /*0df0*/  IMAD.MOV.U32 R3, RZ, RZ, 0x7f ;  /* 0x0000007fff037424 */ /* 0x000fca00078e00ff */
[----:B-1----:R-:W-:-:S05]  /*0e00*/  LOP3.LUT R2, R2, 0xff, R3, 0xb8, !PT ;  /* 0x000000ff02027812 */ /* 0x002fca00078eb803 */
[----:B------:R4:W-:Y:S02]  /*0e10*/  STS [UR16+0x38], R2 ;  /* 0x00003802ff007988 */ /* 0x0009e40008000810 */
.L_x_34:
[----:B------:R-:W-:Y:S05]  /*0e20*/  @P2 BREAK B2 ;  /* 0x0000000000022942 */ /* 0x000fea0003800000 */
[----:B------:R-:W-:Y:S05]  /*0e30*/  @P2 BRA `(.L_x_36) ;  /* 0x00000000000c2947 */ /* 0x000fea0003800000 */
[----:B------:R1:W-:Y:S02]  /*0e40*/  STS [UR16+0x20], R5 ;  /* 0x00002005ff007988 */ /* 0x0003e40008000810 */
.L_x_35:
[----:B------:R-:W-:Y:S05]  /*0e50*/  BSYNC B2 ;  /* 0x0000000000027941 */ /* 0x000fea0003800000 */
.L_x_33:
[----:B------:R1:W-:Y:S02]  /*0e60*/  @!P2 STS [UR16+0x24], R4 ;  /* 0x00002404ff00a988 */ /* 0x0003e40008000810 */
.L_x_36:
[----:B------:R-:W-:Y:S05]  /*0e70*/  BSYNC B3 ;  /* 0x0000000000037941 */ /* 0x000fea0003800000 */
.L_x_32:
[----:B------:R-:W-:Y:S05]  /*0e80*/  WARPSYNC.ALL ;  /* 0x0000000000007948 */ /* 0x000fea0003800000 */
[----:B------:R-:W-:Y:S04]  /*0e90*/  BSSY B3, `(.L_x_37) ;  /* 0x000000e000037945 */ /* 0x000fe80003800000 */
[----:B------:R-:W-:Y:S05]  /*0ea0*/  @P2 BRA `(.L_x_38) ;  /* 0x0000000000302947 */ /* 0x000fea0003800000 */
[----:B------:R-:W5:Y:S01]  /*0eb0*/  LDS R3, [UR16+0x34] ;  /* 0x00003410ff037984 */ /* 0x000f620008000800 */
[----:B-1----:R-:W1:Y:S03]  /*0ec0*/  LDC.64 R4, c[0x0][0x248] ;  /* 0x00009200ff047b82 */ /* 0x002e660000000a00 */
[----:B---34-:R-:W3:Y:S01]  /*0ed0*/  LDS R2, [UR16+0x1c] ;  /* 0x00001c10ff027984 */ /* 0x018ee20008000800 */
[C---:B-1----:R-:W-:Y:S01]  /*0ee0*/  SHF.L.U64.HI R5, R4.reuse, 0x1, R5 ;  /* 0x0000000104057819 */ /* 0x042fe20000010205 */
[----:B------:R-:W-:-:S03]  /*0ef0*/  IMAD.SHL.U32 R4, R4, 0x2, RZ ;  /* 0x0000000204047824 */ /* 0x000fc600078e00ff */
[--C-:B------:R-:W-:Y:S02]  /*0f00*/  SHF.R.U32.HI R7, RZ, 0x4, R5.reuse ;  /* 0x00000004ff077819 */ /* 0x100fe40000011605 */
[----:B------:R-:W-:-:S05]  /*0f10*/  SHF.R.U64 R4, R4, 0x4, R5 ;  /* 0x0000000404047819 */ /* 0x000fca0000001205 */
[----:B------:R1:W-:Y:S01]  /*0f20*/  STS [UR16+0xc], R4 ;  /* 0x00000c04ff007988 */ /* 0x0003e20008000810 */
[----:B-----5:R-:W-:Y:S02]  /*0f30*/  LOP3.LUT R3, R3, 0x7, RZ, 0xb8, !PT ;  /* 0x0000000703037812 */ /* 0x020fe400078eb8ff */
[----:B---3--:R-:W-:-:S03]  /*0f40*/  LOP3.LUT R2, R2, 0xf, R7, 0xb8, !PT ;  /* 0x0000000f02027812 */ /* 0x008fc600078eb807 */
[----:B------:R1:W-:Y:S04]  /*0f50*/  STS [UR16+0x34], R3 ;  /* 0x00003403ff007988 */ /* 0x0003e80008000810 */
[----:B------:R1:W-:Y:S02]  /*0f60*/  STS [UR16+0x1c], R2 ;  /* 0x00001c02ff007988 */ /* 0x0003e40008000810 */
.L_x_38:
[----:B------:R-:W-:Y:S05]  /*0f70*/  BSYNC B3 ;  /* 0x0000000000037941 */ /* 0x000fea0003800000 */
.L_x_37:
[----:B------:R-:W-:Y:S04]  /*0f80*/  BSSY B3, `(.L_x_39) ;  /* 0x000001a000037945 */ /* 0x000fe80003800000 */
[----:B------:R-:W-:Y:S04]  /*0f90*/  BSSY B4, `(.L_x_40) ;  /* 0x0000015000047945 */ /* 0x000fe80003800000 */
[----:B------:R-:W-:Y:S05]  /*0fa0*/  @P2 BRA `(.L_x_41) ;  /* 0x0000000000202947 */ /* 0x000fea0003800000 */
[----:B-1-34-:R-:W1:Y:S02]  /*0fb0*/  LDS R2, [UR16+0x34] ;  /* 0x00003410ff027984 */ /* 0x01ae640008000800 */
[----:B-1----:R-:W-:-:S05]  /*0fc0*/  LOP3.LUT R2, R2, 0x38, RZ, 0xb8, !PT ;  /* 0x0000003802027812 */ /* 0x002fca00078eb8ff */
[----:B------:R1:W-:Y:S01]  /*0fd0*/  STS [UR16+0x34], R2 ;  /* 0x00003402ff007988 */ /* 0x0003e20008000810 */
[----:B------:R-:W-:Y:S05]  /*0fe0*/  @P2 BRA `(.L_x_42) ;  /* 0x0000000000202947 */ /* 0x000fea0003800000 */
[----:B-1----:R-:W1:Y:S01]  /*0ff0*/  LDS R2, [UR16+0x8] ;  /* 0x00000810ff027984 */ /* 0x002e620008000800 */
[----:B------:R-:W-:-:S05]  /*1000*/  IMAD.MOV.U32 R3, RZ, RZ, 0x780 ;  /* 0x00000780ff037424 */ /* 0x000fca00078e00ff */
[----:B-1----:R-:W-:-:S05]  /*1010*/  LOP3.LUT R2, R2, 0x500, R3, 0xd8, !PT ;  /* 0x0000050002027812 */ /* 0x002fca00078ed803 */
[----:B------:R1:W-:Y:S02]  /*1020*/  STS [UR16+0x8], R2 ;  /* 0x00000802ff007988 */ /* 0x0003e40008000810 */
.L_x_41:
[----:B------:R-:W-:Y:S05]  /*1030*/  @P2 BRA `(.L_x_43) ;  /* 0x0000000000282947 */ /* 0x000fea0003800000 */
[----:B-1-34-:R-:W1:Y:S02]  /*1040*/  LDS R2, [UR16+0x8] ;  /* 0x00000810ff027984 */ /* 0x01ae640008000800 */
[----:B-1----:R-:W-:-:S05]  /*1050*/  LOP3.LUT R2, R2, 0x1800, RZ, 0xb8, !PT ;  /* 0x0000180002027812 */ /* 0x002fca00078eb8ff */
[----:B------:R3:W-:Y:S02]  /*1060*/  STS [UR16+0x8], R2 ;  /* 0x00000802ff007988 */ /* 0x0007e40008000810 */
.L_x_42:
[----:B------:R-:W-:Y:S05]  /*1070*/  @P2 BREAK B4 ;  /* 0x0000000000042942 */ /* 0x000fea0003800000 */
[----:B------:R-:W-:Y:S05]  /*1080*/  @P2 BRA `(.L_x_44) ;  /* 0x0000000000242947 */ /* 0x000fea0003800000 */
[----:B-1-3--:R-:W1:Y:S01]  /*1090*/  LDS R2, [UR16+0x8] ;  /* 0x00000810ff027984 */ /* 0x00ae620008000800 */
[----:B------:R-:W-:-:S05]  /*10a0*/  IMAD.MOV.U32 R3, RZ, RZ, 0x6000 ;  /* 0x00006000ff037424 */ /* 0x000fca00078e00ff */
[----:B-1----:R-:W-:-:S04]  /*10b0*/  LOP3.LUT R2, R2, 0x6000, R3, 0xd8, !PT ;  /* 0x0000600002027812 */ /* 0x002fc800078ed803 */
[----:B------:R-:W-:-:S05]  /*10c0*/  LOP3.LUT R2, R2, 0x400000, RZ, 0xb8, !PT ;  /* 0x0040000002027812 */ /* 0x000fca00078eb8ff */
[----:B------:R1:W-:Y:S02]  /*10d0*/  STS [UR16+0x8], R2 ;  /* 0x00000802ff007988 */ /* 0x0003e40008000810 */
.L_x_43:
[----:B------:R-:W-:Y:S05]  /*10e0*/  BSYNC B4 ;  /* 0x0000000000047941 */ /* 0x000fea0003800000 */
.L_x_40:
[----:B-1-34-:R-:W1:Y:S02]  /*10f0*/  @!P2 LDS R2, [UR16+0x8] ;  /* 0x00000810ff02a984 */ /* 0x01ae640008000800 */
[----:B-1----:R-:W-:-:S05]  /*1100*/  @!P2 LOP3.LUT R2, R2, 0x8000, RZ, 0xb8, !PT ;  /* 0x000080000202a812 */ /* 0x002fca00078eb8ff */
[----:B------:R4:W-:Y:S02]  /*1110*/  @!P2 STS [UR16+0x8], R2 ;  /* 0x00000802ff00a988 */ /* 0x0009e40008000810 */
.L_x_44:
[----:B------:R-:W-:Y:S05]  /*1120*/  BSYNC B3 ;  /* 0x0000000000037941 */ /* 0x000fea0003800000 */
.L_x_39:
[----:B------:R-:W-:Y:S05]  /*1130*/  WARPSYNC.ALL ;  /* 0x0000000000007948 */ /* 0x000fea0003800000 */
[----:B------:R-:W-:Y:S01]  /*1140*/  UIADD3 UR5, UR5, 0x100, URZ ;  /* 0x0000010005057890 */ /* 0x000fe2000fffe03f */
[----:B------:R-:W-:Y:S01]  /*1150*/  ISETP.GE.AND P1, PT, R14, 0x1, PT ;  /* 0x000000010e00780c */ /* 0x000fe20003f26270 */
[----:B------:R-:W-:Y:S01]  /*1160*/  IMAD.MOV.U32 R24, RZ, RZ, RZ ;  /* 0x000000ffff187224 */ /* 0x000fe200078e00ff */
[----:B------:R-:W-:Y:S01]  /*1170*/  SHF.R.U32.HI R7, RZ, 0x5, R0 ;  /* 0x00000005ff077819 */ /* 0x000fe20000011600 */
[----:B------:R-:W-:-:S04]  /*1180*/  UIADD3 UR22, UP0, UR5, UR22, URZ ;  /* 0x0000001605167290 */ /* 0x000fc8000ff1e03f */
[----:B------:R-:W-:Y:S01]  /*1190*/  ULEA.HI.X.SX32 UR23, UR5, UR23, 0x1, UP0 ;  /* 0x0000001705177291 */ /* 0x000fe200080f0e3f */
[----:B------:R-:W-:Y:S11]  /*11a0*/  @P0 BRA `(.L_x_45) ;  /* 0x0000000000280947 */ /* 0x000ff60003800000 */
[----:B-1-34-:R-:W1:Y:S01]  /*11b0*/  S2R R2, SR_LANEID ;  /* 0x0000000000027919 */ /* 0x01ae620000000000 */
[----:B------:R-:W-:Y:S05]  /*11c0*/  WARPSYNC.ALL ;  /* 0x0000000000007948 */ /* 0x000fea0003800000 */
[----:B-1----:R-:W-:-:S05]  /*11d0*/  IMAD.SHL.U32 R4, R2, 0x4, RZ ;  /* 0x0000000402047824 */ /* 0x002fca00078e00ff */
[----:B------:R-:W1:Y:S01]  /*11e0*/  LDS R5, [R4+UR16] ;  /* 0x0000001004057984 */ /* 0x000e620008000800 */
[----:B------:R-:W-:-:S05]  /*11f0*/  IADD3 R2, P3, R4, UR22, RZ ;  /* 0x0000001604027c10 */ /* 0x000fca000ff7e0ff */
[----:B------:R-:W-:-:S05]  /*1200*/  IMAD.X R3, RZ, RZ, UR23, P3 ;  /* 0x00000017ff037e24 */ /* 0x000fca00098e06ff */
[----:B-1----:R1:W3:Y:S01]  /*1210*/  ATOMG.E.EXCH.STRONG.GPU PT, RZ, [R2], R5 ;  /* 0x0000000502ff73a8 */ /* 0x0022e200041ee100 */
[----:B------:R-:W-:-:S04]  /*1220*/  DEPBAR {5,4,3,2,1,0} ;  /* 0x0000003f0000791a */ /* 0x000fc80000000000 */
[----:B------:R1:W-:Y:S01]  /*1230*/  UTMACCTL.IV [UR22] ;  /* 0x00000000160079b9 */ /* 0x0003e20008000000 */
[----:B------:R-:W-:Y:S01]  /*1240*/  NOP ;  /* 0x0000000000007918 */ /* 0x000fe20000000000 */
.L_x_45:
[----:B------:R-:W-:Y:S05]  /*1250*/  @P0 BRA `(.L_x_46) ;  /* 0x00000000000c0947 */ /* 0x000fea0003800000 */
[----:B------:R0:W-:Y:S01]  /*1260*/  UTMACMDFLUSH ;  /* 0x00000000000079b7 */ /* 0x0001e20000000000 */
[----:B------:R-:W-:Y:S05]  /*1270*/  @P0 BRA `(.L_x_46) ;  /* 0x0000000000040947 */ /* 0x000fea0003800000 */
[----:B------:R-:W-:-:S04]  /*1280*/  DEPBAR.LE SB0, 0x0 ;  /* 0x000080000000791a */ /* 0x000fc80000000000 */
.L_x_46:
[----:B------:R-:W-:Y:S05]  /*1290*/  WARPSYNC.ALL ;  /* 0x0000000000007948 */ /* 0x000fea0003800000 */
[----:B---3--:R-:W-:Y:S01]  /*12a0*/  BAR.SYNC.DEFER_BLOCKING 0x0 ;  /* 0x0000000000007b1d */ /* 0x008fe20000010000 */
[----:B------:R-:W-:Y:S01]  /*12b0*/  R2UR UR17, R7 ;  /* 0x00000000071172ca */ /* 0x000fe200000e0000 */
[----:B------:R-:W-:Y:S01]  /*12c0*/  USHF.L.U32 UR24, UR25, 0x7, URZ ;  /* 0x0000000719187899 */ /* 0x000fe2000800063f */
[----:B------:R-:W-:Y:S01]  /*12d0*/  IMAD.MOV.U32 R25, RZ, RZ, RZ ;  /* 0x000000ffff197224 */ /* 0x000fe200078e00ff */
[----:B------:R-:W-:Y:S01]  /*12e0*/  USHF.L.U32 UR11, UR32, 0x7, URZ ;  /* 0x00000007200b7899 */ /* 0x000fe2000800063f */
[----:B------:R-:W-:Y:S01]  /*12f0*/  CS2R R26, SRZ ;  /* 0x00000000001a7805 */ /* 0x000fe2000001ff00 */
[----:B------:R-:W-:Y:S01]  /*1300*/  VOTEU.ALL UP0, P2 ;  /* 0x00000000003f7886 */ /* 0x000fe20001000000 */
[----:B------:R-:W-:Y:S01]  /*1310*/  UMOV UR6, 0x1 ;  /* 0x0000000100067882 */ /* 0x000fe20000000000 */
[----:B------:R-:W-:Y:S01]  /*1320*/  VOTEU.ALL UP1, P2 ;  /* 0x00000000003f7886 */ /* 0x000fe20001020000 */
[----:B------:R-:W-:-:S02]  /*1330*/  CS2R R28, SRZ ;  /* 0x00000000001c7805 */ /* 0x000fc4000001ff00 */
[----:B------:R-:W-:Y:S01]  /*1340*/  CS2R R30, SRZ ;  /* 0x00000000001e7805 */ /* 0x000fe2000001ff00 */
[----:B------:R-:W-:-:S04]  /*1350*/  @!UP0 UIADD3 UR8, -UR6, 0x100000, URZ ;  /* 0x0010000006088890 */ /* 0x000fc8000fffe13f */
[----:B------:R-:W-:Y:S02]  /*1360*/  @!UP0 USHF.L.U32 UR9, UR8, 0xb, URZ ;  /* 0x0000000b08098899 */ /* 0x000fe4000800063f */
[----:B------:R-:W-:Y:S01]  /*1370*/  @!UP0 USHF.L.U32 UR8, UR8, 0x1, URZ ;  /* 0x0000000108088899 */ /* 0x000fe2000800063f */
[----:B------:R-:W-:Y:S01]  /*1380*/  CS2R R32, SRZ ;  /* 0x0000000000207805 */ /* 0x000fe2000001ff00 */
[----:B------:R-:W-:-:S04]  /*1390*/  @!UP0 UIADD3 UR6, -UR6, 0x100000, URZ ;  /* 0x0010000006068890 */ /* 0x000fc8000fffe13f */
[----:B------:R-:W-:Y:S02]  /*13a0*/  @!UP0 USHF.L.U32 UR7, UR6, 0xb, URZ ;  /* 0x0000000b06078899 */ /* 0x000fe4000800063f */
[----:B------:R-:W-:Y:S01]  /*13b0*/  @!UP0 USHF.L.U32 UR6, UR6, 0x1, URZ ;  /* 0x0000000106068899 */ /* 0x000fe2000800063f */
[----:B------:R-:W-:Y:S01]  /*13c0*/  CS2R R34, SRZ ;  /* 0x0000000000227805 */ /* 0x000fe2000001ff00 */
[----:B------:R-:W-:Y:S01]  /*13d0*/  VOTEU.ALL UP0, P2 ;  /* 0x00000000003f7886 */ /* 0x000fe20001000000 */
[----:B------:R-:W-:Y:S02]  /*13e0*/  CS2R R36, SRZ ;  /* 0x0000000000247805 */ /* 0x000fe4000001ff00 */
[----:B------:R-:W-:Y:S02]  /*13f0*/  CS2R R38, SRZ ;  /* 0x0000000000267805 */ /* 0x000fe4000001ff00 */
[----:B------:R-:W-:Y:S02]  /*1400*/  CS2R R40, SRZ ;  /* 0x0000000000287805 */ /* 0x000fe4000001ff00 */
[----:B------:R-:W-:-:S02]  /*1410*/  CS2R R42, SRZ ;  /* 0x00000000002a7805 */ /* 0x000fc4000001ff00 */
[----:B------:R-:W-:Y:S02]  /*1420*/  CS2R R44, SRZ ;  /* 0x00000000002c7805 */ /* 0x000fe4000001ff00 */
[----:B------:R-:W-:Y:S02]  /*1430*/  CS2R R46, SRZ ;  /* 0x00000000002e7805 */ /* 0x000fe4000001ff00 */
[----:B------:R-:W-:Y:S02]  /*1440*/  CS2R R48, SRZ ;  /* 0x0000000000307805 */ /* 0x000fe4000001ff00 */
[----:B------:R-:W-:Y:S01]  /*1450*/  CS2R R50, SRZ ;  /* 0x0000000000327805 */ /* 0x000fe2000001ff00 */
[----:B------:R-:W3:Y:S02]  /*1460*/  FENCE.VIEW.ASYNC.S ;  /* 0x00000000000073c6 */ /* 0x000ee40000000000 */
[----:B---3--:R3:W4:Y:S02]  /*1470*/  @!UP0 SYNCS.EXCH.64 URZ, [UR16+0x10000], UR8 ;  /* 0x01000008103f85b2 */ /* 0x0087240008000100 */
[----:B----4-:R-:W-:Y:S01]  /*1480*/  BAR.SYNC.DEFER_BLOCKING 0x0 ;  /* 0x0000000000007b1d */ /* 0x010fe20000010000 */
[----:B------:R-:W-:-:S02]  /*1490*/  CS2R R52, SRZ ;  /* 0x0000000000347805 */ /* 0x000fc4000001ff00 */
[----:B------:R-:W-:Y:S02]  /*14a0*/  CS2R R54, SRZ ;  /* 0x0000000000367805 */ /* 0x000fe4000001ff00 */
[----:B------:R-:W-:Y:S02]  /*14b0*/  CS2R R56, SRZ ;  /* 0x0000000000387805 */ /* 0x000fe4000001ff00 */
[----:B------:R-:W-:Y:S02]  /*14c0*/  CS2R R58, SRZ ;  /* 0x00000000003a7805 */ /* 0x000fe4000001ff00 */
[----:B------:R-:W-:Y:S02]  /*14d0*/  CS2R R60, SRZ ;  /* 0x00000000003c7805 */ /* 0x000fe4000001ff00 */
[----:B------:R-:W-:Y:S02]  /*14e0*/  CS2R R62, SRZ ;  /* 0x00000000003e7805 */ /* 0x000fe4000001ff00 */
        /* <DEDUP_REMOVED lines=11> */
[----:B------:R-:W-:Y:S01]  /*15a0*/  CS2R R86, SRZ ;  /* 0x0000000000567805 */ /* 0x000fe2000001ff00 */
[----:B------:R3:W4:Y:S01]  /*15b0*/  @!UP1 SYNCS.EXCH.64 URZ, [UR16+0x10008], UR6 ;  /* 0x01000806103f95b2 */ /* 0x0007220008000100 */
[----:B------:R-:W-:Y:S05]  /*15c0*/  @!P1 BRA `(.L_x_47) ;  /* 0x00000004009c9947 */ /* 0x000fea0003800000 */
        /* <DEDUP_REMOVED lines=31> */
[----:B------:R-:W-:Y:S01]  /*17c0*/  CS2R R86, SRZ ;  /* 0x0000000000567805 */ /* 0x000fe2000001ff00 */
[----:B------:R-:W-:Y:S01]  /*17d0*/  UMOV UR5, URZ ;  /* 0x0000003f00057c82 */ /* 0x000fe20008000000 */
[----:B------:R-:W-:-:S05]  /*17e0*/  UMOV UR10, URZ ;  /* 0x0000003f000a7c82 */ /* 0x000fca0008000000 */
.L_x_49:
[----:B----4-:R-:W-:Y:S01]  /*17f0*/  BAR.SYNC.DEFER_BLOCKING 0x0 ;  /* 0x0000000000007b1d */ /* 0x010fe20000010000 */
[----:B------:R-:W-:Y:S01]  /*1800*/  ULEA UR29, UR5, UR16, 0x3 ;  /* 0x00000010051d7291 */ /* 0x000fe2000f8e183f */
[----:B-1----:R-:W-:Y:S01]  /*1810*/  @!P2 IMAD.MOV.U32 R2, RZ, RZ, 0x8000 ;  /* 0x00008000ff02a424 */ /* 0x002fe200078e00ff */
[----:B------:R-:W-:Y:S01]  /*1820*/  ELECT P0, URZ, PT ;  /* 0x00000000003f782f */ /* 0x000fe20003800000 */
[----:B---3--:R-:W-:-:S03]  /*1830*/  ULEA UR8, UR5, UR16, 0xe ;  /* 0x0000001005087291 */ /* 0x008fc6000f8e703f */
[----:B------:R-:W-:Y:S02]  /*1840*/  ISETP.LT.U32.AND P0, PT, R6, 0x20, P0 ;  /* 0x000000200600780c */ /* 0x000fe40000701070 */
[----:B------:R-:W-:Y:S01]  /*1850*/  ELECT P1, URZ, PT ;  /* 0x00000000003f782f */ /* 0x000fe20003820000 */
[----:B------:R-:W-:-:S03]  /*1860*/  ULOP3.LUT UR12, UR17, 0x1, URZ, 0xc0, !UPT ;  /* 0x00000001110c7892 */ /* 0x000fc6000f8ec03f */
[----:B------:R-:W-:Y:S01]  /*1870*/  ISETP.LT.U32.AND P1, PT, R6, 0x40, P1 ;  /* 0x000000400600780c */ /* 0x000fe20000f21070 */
[----:B------:R-:W-:Y:S02]  /*1880*/  UIADD3 UR28, UR8, 0x8000, URZ ;  /* 0x00008000081c7890 */ /* 0x000fe4000fffe03f */
[----:B------:R-:W-:Y:S02]  /*1890*/  ULEA UR14, UR12, UR24, 0x6 ;  /* 0x000000180c0e7291 */ /* 0x000fe4000f8e303f */
[----:B------:R-:W-:Y:S01]  /*18a0*/  ULEA UR12, UR12, UR28, 0xd ;  /* 0x0000001c0c0c7291 */ /* 0x000fe2000f8e683f */
[----:B------:R-:W-:Y:S01]  /*18b0*/  UMOV UR15, UR10 ;  /* 0x0000000a000f7c82 */ /* 0x000fe20008000000 */
[----:B------:R-:W-:Y:S01]  /*18c0*/  VOTEU.ANY UP0, P0 ;  /* 0x00000000003f7886 */ /* 0x000fe20000000100 */
[----:B------:R-:W-:Y:S01]  /*18d0*/  VOTEU.ANY UP2, P0 ;  /* 0x00000000003f7886 */ /* 0x000fe20000040100 */
[----:B------:R1:W-:Y:S01]  /*18e0*/  @!P2 SYNCS.ARRIVE.TRANS64 RZ, [UR29+0x10000], R2 ;  /* 0x01000002ffffa9a7 */ /* 0x0003e2000800001d */
[----:B------:R3:W-:Y:S06]  /*18f0*/  MEMBAR.ALL.CTA ;  /* 0x0000000000007992 */ /* 0x0007ec0000008000 */
[----:B---3--:R-:W3:Y:S01]  /*1900*/  FENCE.VIEW.ASYNC.S ;  /* 0x00000000000073c6 */ /* 0x008ee20000000000 */
[----:B------:R-:W-:Y:S01]  /*1910*/  @UP0 UIADD3 UR9, UR29, 0x10000, URZ ;  /* 0x000100001d090890 */ /* 0x000fe2000fffe03f */
[----:B------:R-:W-:Y:S01]  /*1920*/  @UP0 UMOV UR6, UR18 ;  /* 0x0000001200060c82 */ /* 0x000fe20008000000 */
[----:B------:R-:W-:Y:S01]  /*1930*/  @UP0 UMOV UR7, UR19 ;  /* 0x0000001300070c82 */ /* 0x000fe20008000000 */
[----:B---3--:R-:W-:Y:S01]  /*1940*/  VOTEU.ANY UP1, P1 ;  /* 0x00000000003f7886 */ /* 0x008fe20000820100 */
[----:B------:R-:W-:Y:S01]  /*1950*/  VOTEU.ANY UP3, P1 ;  /* 0x00000000003f7886 */ /* 0x000fe20000860100 */
[----:B-1----:R-:W-:-:S03]  /*1960*/  IMAD.U32 R2, RZ, RZ, UR4 ;  /* 0x00000004ff027e24 */ /* 0x002fc6000f8e00ff */
[----:B------:R-:W-:Y:S01]  /*1970*/  @UP1 UIADD3 UR13, UR29, 0x10000, URZ ;  /* 0x000100001d0d1890 */ /* 0x000fe2000fffe03f */
[----:B------:R-:W-:Y:S01]  /*1980*/  @UP1 UMOV UR26, UR20 ;  /* 0x00000014001a1c82 */ /* 0x000fe20008000000 */
[----:B------:R-:W-:Y:S01]  /*1990*/  @UP1 UMOV UR27, UR21 ;  /* 0x00000015001b1c82 */ /* 0x000fe20008000000 */
[----:B------:R-:W-:Y:S01]  /*19a0*/  SHF.L.U32 R2, R2, 0x1f, RZ ;  /* 0x0000001f02027819 */ /* 0x000fe200000006ff */
[----:B------:R-:W-:Y:S06]  /*19b0*/  BAR.SYNC.DEFER_BLOCKING 0x0 ;  /* 0x0000000000007b1d */ /* 0x000fec0000010000 */
[----:B------:R1:W-:Y:S02]  /*19c0*/  @UP2 UTMALDG.2D [UR8], [UR6] ;  /* 0x00000008060025b4 */ /* 0x0003e40008008000 */
[----:B------:R-:W-:Y:S06]  /*19d0*/  BAR.SYNC.DEFER_BLOCKING 0x0 ;  /* 0x0000000000007b1d */ /* 0x000fec0000010000 */
[----:B------:R1:W-:Y:S02]  /*19e0*/  @UP3 UTMALDG.2D [UR12], [UR26] ;  /* 0x0000000c1a0035b4 */ /* 0x0003e40008008000 */
[----:B------:R-:W-:Y:S06]  /*19f0*/  BAR.SYNC.DEFER_BLOCKING 0x0 ;  /* 0x0000000000007b1d */ /* 0x000fec0000010000 */
[----:B------:R-:W3:Y:S02]  /*1a00*/  SYNCS.PHASECHK.TRANS64.TRYWAIT P0, [UR29+0x10000], R2 ;  /* 0x01000002ff0075a7 */ /* 0x000ee4000800015d */
[----:B-1-3--:R-:W-:Y:S05]  /*1a10*/  @!P0 BRA `(.L_x_48) ;  /* 0x0000000400bc8947 */ /* 0x00afea0003800000 */
.L_x_50:
[----:B------:R-:W-:Y:S01]  /*1a20*/  USHF.L.U32 UR6, UR17, 0x7, URZ ;  /* 0x0000000711067899 */ /* 0x000fe2000800063f */
[----:B------:R-:W-:Y:S02]  /*1a30*/  WARPGROUP.DEPBAR.LE gsb0, 0x0 ;  /* 0x00008000000079c5 */ /* 0x000fe40000010000 */
[----:B------:R-:W-:Y:S01]  /*1a40*/  USHF.R.U32.HI UR7, URZ, 0x4, UR28 ;  /* 0x000000043f077899 */ /* 0x000fe2000801161c */
[----:B------:R-:W-:Y:S01]  /*1a50*/  WARPGROUP.ARRIVE ;  /* 0x00000000000079c5 */ /* 0x000fe20000000000 */
[----:B------:R-:W-:Y:S01]  /*1a60*/  ULOP3.LUT UR6, UR6, 0x200, URZ, 0xc0, !UPT ;  /* 0x0000020006067892 */ /* 0x000fe2000f8ec03f */
[----:B------:R-:W1:Y:S01]  /*1a70*/  LDC R2, c[0x0][0x230] ;  /* 0x00008c00ff027b82 */ /* 0x000e620000000800 */
[----:B------:R-:W-:Y:S02]  /*1a80*/  USGXT.U32 UR7, UR7, 0xe ;  /* 0x0000000e0707789a */ /* 0x000fe40008000000 */
[----:B------:R-:W-:Y:S02]  /*1a90*/  ULEA.HI UR6, UR8, UR6, URZ, 0x1c ;  /* 0x0000000608067291 */ /* 0x000fe4000f8fe03f */
[----:B------:R-:W-:-:S02]  /*1aa0*/  ULOP3.LUT UR14, UR7, 0x2000000, URZ, 0xfc, !UPT ;  /* 0x02000000070e7892 */ /* 0x000fc4000f8efc3f */
[----:B------:R-:W-:Y:S01]  /*1ab0*/  ULOP3.LUT UR12, UR6, 0x3fff, URZ, 0xc0, !UPT ;  /* 0x00003fff060c7892 */ /* 0x000fe2000f8ec03f */
[----:B------:R-:W-:Y:S01]  /*1ac0*/  UMOV UR13, 0x40000040 ;  /* 0x40000040000d7882 */ /* 0x000fe20000000000 */
[----:B------:R-:W-:Y:S01]  /*1ad0*/  UMOV UR15, 0x40000040 ;  /* 0x40000040000f7882 */ /* 0x000fe20000000000 */
[----:B------:R-:W-:Y:S01]  /*1ae0*/  UMOV UR6, URZ ;  /* 0x0000003f00067c82 */ /* 0x000fe20008000000 */
[----:B------:R-:W-:Y:S02]  /*1af0*/  UIADD3 UR10, UR10, 0x40, URZ ;  /* 0x000000400a0a7890 */ /* 0x000fe4000fffe03f */
[----:B------:R-:W-:-:S03]  /*1b00*/  UIADD3 UR5, UR5, 0x1, URZ ;  /* 0x0000000105057890 */ /* 0x000fc6000fffe03f */
[----:B------:R-:W-:Y:S01]  /*1b10*/  HGMMA.64x128x16.F32.BF16 R24, gdesc[UR12].tnspB, R24 ;  /* 0x41e000000c1879f0 */ /* 0x000fe20008701818 */
[----:B------:R-:W-:Y:S02]  /*1b20*/  UIADD3 UR12, UP0, UR12, 0x2, URZ ;  /* 0x000000020c0c7890 */ /* 0x000fe4000ff1e03f */
[----:B------:R-:W-:Y:S02]  /*1b30*/  UIADD3 UR14, UP1, UR7, 0x2000080, URZ ;  /* 0x02000080070e7890 */ /* 0x000fe4000ff3e03f */
[----:B------:R-:W-:Y:S01]  /*1b40*/  UIADD3.X UR13, UR6, 0x40000040, URZ, UP0, !UPT ;  /* 0x40000040060d7890 */ /* 0x000fe200087fe43f */
[----:B------:R-:W-:Y:S01]  /*1b50*/  UMOV UR7, URZ ;  /* 0x0000003f00077c82 */ /* 0x000fe20008000000 */
[----:B-1----:R-:W-:Y:S01]  /*1b60*/  ISETP.LE.AND P0, PT, R2, UR10, PT ;  /* 0x0000000a02007c0c */ /* 0x002fe2000bf03270 */
[----:B------:R-:W-:Y:S02]  /*1b70*/  UIADD3.X UR15, UR7, 0x40000040, URZ, UP1, !UPT ;  /* 0x40000040070f7890 */ /* 0x000fe40008ffe43f */
[----:B------:R-:W-:-:S02]  /*1b80*/  UIADD3.64 UR28, UR12, 0x2, URZ ;  /* 0x000000020c1c7897 */ /* 0x000fc4000fffe03f */
[----:B------:R-:W-:Y:S02]  /*1b90*/  UIADD3.64 UR30, UR14, 0x80, URZ ;  /* 0x000000800e1e7897 */ /* 0x000fe4000fffe03f */
[----:B------:R-:W-:-:S04]  /*1ba0*/  UISETP.NE.U32.AND UP0, UPT, UR5, 0x2, UPT ;  /* 0x000000020500788c */ /* 0x000fc8000bf05070 */
[----:B------:R-:W-:Y:S02]  /*1bb0*/  USEL UR6, URZ, 0x1, UP0 ;  /* 0x000000013f067887 */ /* 0x000fe40008000000 */
[----:B------:R-:W-:Y:S02]  /*1bc0*/  USEL UR5, UR5, URZ, UP0 ;  /* 0x0000003f05057287 */ /* 0x000fe40008000000 */
[----:B------:R-:W-:Y:S01]  /*1bd0*/  ULOP3.LUT UR4, UR4, UR6, URZ, 0x3c, !UPT ;  /* 0x0000000604047292 */ /* 0x000fe2000f8e3c3f */
[----:B------:R-:W-:Y:S01]  /*1be0*/  HGMMA.64x128x16.F32.BF16 R24, gdesc[UR12].tnspB, R24 ;  /* 0x41e000000c1879f0 */ /* 0x000fe20008701818 */
[----:B------:R-:W-:Y:S02]  /*1bf0*/  UIADD3.64 UR12, UR12, 0x4, URZ ;  /* 0x000000040c0c7897 */ /* 0x000fe4000fffe03f */
[----:B------:R-:W-:-:S09]  /*1c00*/  UIADD3.64 UR14, UR14, 0x100, URZ ;  /* 0x000001000e0e7897 */ /* 0x000fd2000fffe03f */
[----:B------:R-:W-:-:S12]  /*1c10*/  HGMMA.64x128x16.F32.BF16 R24, gdesc[UR28].tnspB, R24 ;  /* 0x41e000001c1879f0 */ /* 0x000fd80008701818 */
[----:B------:R-:W-:Y:S01]  /*1c20*/  HGMMA.64x128x16.F32.BF16 R24, gdesc[UR12].tnspB, R24, gsb0 ;  /* 0x41e000000c1879f0 */ /* 0x000fe20008001818 */
[----:B------:R-:W-:Y:S05]  /*1c30*/  @!P0 BRA `(.L_x_49) ;  /* 0xfffffff800ec8947 */ /* 0x000fea000383ffff */
.L_x_47:
[----:B------:R-:W-:Y:S02]  /*1c40*/  WARPGROUP.DEPBAR.LE gsb0, 0x0 ;  /* 0x00008000000079c5 */ /* 0x000fe40000010000 */
[----:B----4-:R-:W-:Y:S01]  /*1c50*/  BAR.SYNC.DEFER_BLOCKING 0x0 ;  /* 0x0000000000007b1d */ /* 0x010fe20000010000 */
[C---:B-1----:R-:W-:Y:S01]  /*1c60*/  IMAD.SHL.U32 R2, R0.reuse, 0x80, RZ ;  /* 0x0000008000027824 */ /* 0x042fe200078e00ff */
[----:B------:R-:W-:Y:S01]  /*1c70*/  F2FP.BF16.F32.PACK_AB R24, R25, R24 ;  /* 0x000000181918723e */ /* 0x000fe200000010ff */
[----:B------:R-:W-:Y:S01]  /*1c80*/  IMAD.SHL.U32 R3, R0, 0x10, RZ ;  /* 0x0000001000037824 */ /* 0x000fe200078e00ff */
[----:B------:R-:W-:Y:S02]  /*1c90*/  F2FP.BF16.F32.PACK_AB R25, R27, R26 ;  /* 0x0000001a1b19723e */ /* 0x000fe400000010ff */
[----:B------:R-:W-:Y:S02]  /*1ca0*/  ELECT P0, URZ, PT ;  /* 0x00000000003f782f */ /* 0x000fe40003800000 */
[----:B------:R-:W-:Y:S01]  /*1cb0*/  LOP3.LUT R2, R2, 0x780, RZ, 0xc0, !PT ;  /* 0x0000078002027812 */ /* 0x000fe200078ec0ff */
[----:B------:R-:W-:Y:S01]  /*1cc0*/  ULOP3.LUT UR17, UR17, 0x1, URZ, 0xc0, !UPT ;  /* 0x0000000111117892 */ /* 0x000fe2000f8ec03f */
[----:B------:R-:W-:Y:S01]  /*1cd0*/  F2FP.BF16.F32.PACK_AB R56, R57, R56 ;  /* 0x000000383938723e */ /* 0x000fe200000010ff */
[----:B------:R-:W-:Y:S01]  /*1ce0*/  UMOV UR10, UR11 ;  /* 0x0000000b000a7c82 */ /* 0x000fe20008000000 */
[----:B------:R-:W-:Y:S01]  /*1cf0*/  LOP3.LUT R3, R2, 0x70, R3, 0xf8, !PT ;  /* 0x0000007002037812 */ /* 0x000fe200078ef803 */
[----:B---3--:R-:W-:Y:S01]  /*1d00*/  ULEA UR8, UR17, UR16, 0xe ;  /* 0x0000001011087291 */ /* 0x008fe2000f8e703f */
[----:B------:R-:W-:Y:S01]  /*1d10*/  F2FP.BF16.F32.PACK_AB R26, R29, R28 ;  /* 0x0000001c1d1a723e */ /* 0x000fe200000010ff */
[----:B------:R-:W-:Y:S01]  /*1d20*/  ULEA UR9, UR17, UR24, 0x6 ;  /* 0x0000001811097291 */ /* 0x000fe2000f8e303f */
[----:B------:R-:W-:Y:S01]  /*1d30*/  LOP3.LUT R3, R3, 0x10, R0, 0x78, !PT ;  /* 0x0000001003037812 */ /* 0x000fe200078e7800 */
[----:B------:R-:W-:Y:S01]  /*1d40*/  IMAD.SHL.U32 R0, R0, 0x40, RZ ;  /* 0x0000004000007824 */ /* 0x000fe200078e00ff */
[----:B------:R-:W-:-:S02]  /*1d50*/  F2FP.BF16.F32.PACK_AB R27, R31, R30 ;  /* 0x0000001e1f1b723e */ /* 0x000fc400000010ff */
[----:B------:R-:W-:Y:S02]  /*1d60*/  F2FP.BF16.F32.PACK_AB R32, R33, R32 ;  /* 0x000000202120723e */ /* 0x000fe400000010ff */
[----:B------:R-:W-:Y:S02]  /*1d70*/  LOP3.LUT R0, R3, 0x3800, R0, 0xf8, !PT ;  /* 0x0000380003007812 */ /* 0x000fe400078ef800 */
[----:B------:R-:W-:Y:S01]  /*1d80*/  F2FP.BF16.F32.PACK_AB R57, R59, R58 ;  /* 0x0000003a3b39723e */ /* 0x000fe200000010ff */
[----:B------:R-:W1:Y:S02]  /*1d90*/  @!P2 SYNCS.CCTL.IV [UR16+0x10000] ;  /* 0x01000000ff00a9b1 */ /* 0x000e640008000010 */
[----:B-1----:R-:W-:Y:S01]  /*1da0*/  BAR.SYNC.DEFER_BLOCKING 0x0 ;  /* 0x0000000000007b1d */ /* 0x002fe20000010000 */
[C---:B------:R-:W-:Y:S01]  /*1db0*/  LOP3.LUT R3, R0.reuse, 0x20, RZ, 0x3c, !PT ;  /* 0x0000002000037812 */ /* 0x040fe200078e3cff */
[C---:B------:R-:W-:Y:S01]  /*1dc0*/  VIADD R2, R0.reuse, UR16 ;  /* 0x0000001000027c36 */ /* 0x040fe20008000000 */
[----:B------:R-:W-:-:S02]  /*1dd0*/  LOP3.LUT R4, R0, 0x40, RZ, 0x3c, !PT ;  /* 0x0000004000047812 */ /* 0x000fc400078e3cff */
[----:B------:R-:W-:Y:S01]  /*1de0*/  F2FP.BF16.F32.PACK_AB R33, R35, R34 ;  /* 0x000000222321723e */ /* 0x000fe200000010ff */
[----:B------:R-:W-:Y:S01]  /*1df0*/  VIADD R3, R3, UR16 ;  /* 0x0000001003037c36 */ /* 0x000fe20008000000 */
[----:B------:R-:W-:Y:S01]  /*1e00*/  F2FP.BF16.F32.PACK_AB R58, R61, R60 ;  /* 0x0000003c3d3a723e */ /* 0x000fe200000010ff */
[----:B------:R-:W-:Y:S01]  /*1e10*/  VIADD R4, R4, UR16 ;  /* 0x0000001004047c36 */ /* 0x000fe20008000000 */
[----:B------:R-:W-:Y:S02]  /*1e20*/  F2FP.BF16.F32.PACK_AB R59, R63, R62 ;  /* 0x0000003e3f3b723e */ /* 0x000fe400000010ff */
[----:B------:R-:W-:Y:S02]  /*1e30*/  F2FP.BF16.F32.PACK_AB R64, R65, R64 ;  /* 0x000000404140723e */ /* 0x000fe400000010ff */
[----:B------:R-:W-:Y:S02]  /*1e40*/  LOP3.LUT R0, R0, 0x60, RZ, 0x3c, !PT ;  /* 0x0000006000007812 */ /* 0x000fe400078e3cff */
[----:B------:R-:W-:-:S02]  /*1e50*/  F2FP.BF16.F32.PACK_AB R34, R37, R36 ;  /* 0x000000242522723e */ /* 0x000fc400000010ff */
[----:B------:R-:W-:Y:S01]  /*1e60*/  F2FP.BF16.F32.PACK_AB R35, R39, R38 ;  /* 0x000000262723723e */ /* 0x000fe200000010ff */
[----:B------:R-:W-:Y:S01]  /*1e70*/  VIADD R0, R0, UR16 ;  /* 0x0000001000007c36 */ /* 0x000fe20008000000 */
[----:B------:R-:W-:Y:S02]  /*1e80*/  F2FP.BF16.F32.PACK_AB R40, R41, R40 ;  /* 0x000000282928723e */ /* 0x000fe400000010ff */
[----:B------:R-:W-:Y:S02]  /*1e90*/  F2FP.BF16.F32.PACK_AB R65, R67, R66 ;  /* 0x000000424341723e */ /* 0x000fe400000010ff */
[----:B------:R-:W-:Y:S01]  /*1ea0*/  F2FP.BF16.F32.PACK_AB R41, R43, R42 ;  /* 0x0000002a2b29723e */ /* 0x000fe200000010ff */
[----:B------:R-:W1:Y:S01]  /*1eb0*/  @!P2 SYNCS.CCTL.IV [UR16+0x10008] ;  /* 0x01000800ff00a9b1 */ /* 0x000e620008000010 */
[----:B------:R-:W-:Y:S01]  /*1ec0*/  F2FP.BF16.F32.PACK_AB R66, R69, R68 ;  /* 0x000000444542723e */ /* 0x000fe200000010ff */
[----:B-1----:R-:W-:Y:S01]  /*1ed0*/  STSM.16.M88.4 [R2], R24 ;  /* 0x0000001802007844 */ /* 0x002fe20000000200 */
[----:B------:R-:W-:-:S02]  /*1ee0*/  F2FP.BF16.F32.PACK_AB R67, R71, R70 ;  /* 0x000000464743723e */ /* 0x000fc400000010ff */
[----:B------:R-:W-:Y:S01]  /*1ef0*/  F2FP.BF16.F32.PACK_AB R72, R73, R72 ;  /* 0x000000484948723e */ /* 0x000fe200000010ff */
[----:B------:R-:W-:Y:S01]  /*1f00*/  STSM.16.M88.4 [R2+0x4000], R56 ;  /* 0x0040003802007844 */ /* 0x000fe20000000200 */
[----:B------:R-:W-:Y:S02]  /*1f10*/  F2FP.BF16.F32.PACK_AB R42, R45, R44 ;  /* 0x0000002c2d2a723e */ /* 0x000fe400000010ff */
[----:B------:R-:W-:Y:S01]  /*1f20*/  F2FP.BF16.F32.PACK_AB R43, R47, R46 ;  /* 0x0000002e2f2b723e */ /* 0x000fe200000010ff */
[----:B------:R-:W-:Y:S01]  /*1f30*/  STSM.16.M88.4 [R3], R32 ;  /* 0x0000002003007844 */ /* 0x000fe20000000200 */
[----:B------:R-:W-:Y:S02]  /*1f40*/  F2FP.BF16.F32.PACK_AB R48, R49, R48 ;  /* 0x000000303130723e */ /* 0x000fe400000010ff */
[----:B------:R-:W-:Y:S01]  /*1f50*/  F2FP.BF16.F32.PACK_AB R73, R75, R74 ;  /* 0x0000004a4b49723e */ /* 0x000fe200000010ff */
[----:B------:R-:W-:Y:S01]  /*1f60*/  STSM.16.M88.4 [R3+0x4000], R64 ;  /* 0x0040004003007844 */ /* 0x000fe20000000200 */
[----:B------:R-:W-:-:S02]  /*1f70*/  F2FP.BF16.F32.PACK_AB R49, R51, R50 ;  /* 0x000000323331723e */ /* 0x000fc400000010ff */
[----:B------:R-:W-:Y:S01]  /*1f80*/  F2FP.BF16.F32.PACK_AB R74, R77, R76 ;  /* 0x0000004c4d4a723e */ /* 0x000fe200000010ff */
[----:B------:R-:W-:Y:S01]  /*1f90*/  STSM.16.M88.4 [R4], R40 ;  /* 0x0000002804007844 */ /* 0x000fe20000000200 */
[----:B------:R-:W-:Y:S02]  /*1fa0*/  F2FP.BF16.F32.PACK_AB R75, R79, R78 ;  /* 0x0000004e4f4b723e */ /* 0x000fe400000010ff */
[----:B------:R-:W-:Y:S02]  /*1fb0*/  F2FP.BF16.F32.PACK_AB R80, R81, R80 ;  /* 0x000000505150723e */ /* 0x000fe400000010ff */
[----:B------:R-:W-:Y:S01]  /*1fc0*/  F2FP.BF16.F32.PACK_AB R50, R53, R52 ;  /* 0x000000343532723e */ /* 0x000fe200000010ff */
[----:B------:R-:W-:Y:S01]  /*1fd0*/  STSM.16.M88.4 [R4+0x4000], R72 ;  /* 0x0040004804007844 */ /* 0x000fe20000000200 */
[----:B------:R-:W-:Y:S02]  /*1fe0*/  F2FP.BF16.F32.PACK_AB R51, R55, R54 ;  /* 0x000000363733723e */ /* 0x000fe400000010ff */
[----:B------:R-:W-:-:S02]  /*1ff0*/  F2FP.BF16.F32.PACK_AB R81, R83, R82 ;  /* 0x000000525351723e */ /* 0x000fc400000010ff */
[----:B------:R-:W-:Y:S01]  /*2000*/  F2FP.BF16.F32.PACK_AB R82, R85, R84 ;  /* 0x000000545552723e */ /* 0x000fe200000010ff */
[----:B------:R-:W-:Y:S01]  /*2010*/  STSM.16.M88.4 [R0], R48 ;  /* 0x0000003000007844 */ /* 0x000fe20000000200 */
[----:B------:R-:W-:Y:S02]  /*2020*/  F2FP.BF16.F32.PACK_AB R83, R87, R86 ;  /* 0x000000565753723e */ /* 0x000fe400000010ff */
[----:B------:R-:W-:-:S03]  /*2030*/  ISETP.LT.U32.AND P0, PT, R6, 0x40, P0 ;  /* 0x000000400600780c */ /* 0x000fc60000701070 */
[----:B------:R-:W-:Y:S01]  /*2040*/  STSM.16.M88.4 [R0+0x4000], R80 ;  /* 0x0040005000007844 */ /* 0x000fe20000000200 */
[----:B------:R1:W-:Y:S06]  /*2050*/  MEMBAR.ALL.CTA ;  /* 0x0000000000007992 */ /* 0x0003ec0000008000 */
[----:B-1----:R-:W1:Y:S03]  /*2060*/  FENCE.VIEW.ASYNC.S ;  /* 0x00000000000073c6 */ /* 0x002e660000000000 */
[----:B-1----:R-:W-:Y:S01]  /*2070*/  VOTEU.ANY UP0, P0 ;  /* 0x00000000003f7886 */ /* 0x002fe20000000100 */
[----:B------:R-:W-:-:S04]  /*2080*/  VOTEU.ANY UP1, P0 ;  /* 0x00000000003f7886 */ /* 0x000fc80000020100 */
[----:B------:R-:W-:Y:S01]  /*2090*/  @UP0 UMOV UR6, UR22 ;  /* 0x0000001600060c82 */ /* 0x000fe20008000000 */
[----:B------:R-:W-:Y:S01]  /*20a0*/  @UP0 UMOV UR7, UR23 ;  /* 0x0000001700070c82 */ /* 0x000fe20008000000 */
[----:B------:R-:W-:Y:S06]  /*20b0*/  BAR.SYNC.DEFER_BLOCKING 0x0 ;  /* 0x0000000000007b1d */ /* 0x000fec0000010000 */
[----:B------:R1:W-:Y:S01]  /*20c0*/  @UP1 UTMASTG.2D [UR8], [UR6] ;  /* 0x00000008060013b5 */ /* 0x0003e20008008000 */
[----:B------:R0:W-:Y:S01]  /*20d0*/  UTMACMDFLUSH ;  /* 0x00000000000079b7 */ /* 0x0001e20000000000 */
[----:B------:R-:W-:-:S04]  /*20e0*/  DEPBAR.LE SB0, 0x0 ;  /* 0x000080000000791a */ /* 0x000fc80000000000 */
[----:B------:R-:W-:Y:S06]  /*20f0*/  BAR.SYNC.DEFER_BLOCKING 0x0 ;  /* 0x0000000000007b1d */ /* 0x000fec0000010000 */
[----:B-1----:R-:W-:Y:S05]  /*2100*/  EXIT ;  /* 0x000000000000794d */ /* 0x002fea0003800000 */
.L_x_48:
[----:B------:R-:W1:Y:S02]  /*2110*/  SYNCS.PHASECHK.TRANS64.TRYWAIT P0, [UR29+0x10000], R2 ;  /* 0x01000002ff0075a7 */ /* 0x000e64000800015d */
[----:B-1----:R-:W-:Y:S05]  /*2120*/  @!P0 BRA `(.L_x_48) ;  /* 0xfffffffc00f88947 */ /* 0x002fea000383ffff */
[----:B------:R-:W-:Y:S05]  /*2130*/  BRA `(.L_x_50) ;  /* 0xfffffff800387947 */ /* 0x000fea000383ffff */
.L_x_51:
[----:B------:R-:W-:-:S00]  /*2140*/  BRA `(.L_x_51) ;  /* 0xfffffffc00fc7947 */ /* 0x000fc0000383ffff */
[----:B------:R-:W-:-:S00]  /*2150*/  NOP ;  /* 0x0000000000007918 */ /* 0x000fc00000000000 */
        /* <DEDUP_REMOVED lines=10> */
.L_x_52:


//--------------------- .nv.shared.gluon_wgmma    --------------------------
	.section	.nv.shared.gluon_wgmma,"aw",@nobits
	.sectionflags	@""
	.align	16
	.zero		1024


//--------------------- .nv.shared.reserved.0     --------------------------
	.section	.nv.shared.reserved.0,"aw",@nobits
	.weak		__nv_reservedSMEM_offset_0_alias
	.size		__nv_reservedSMEM_offset_0_alias, 0, 0
	.other		__nv_reservedSMEM_offset_0_alias,@"STO_CUDA_RESERVED_SHARED STV_DEFAULT"
__nv_reservedSMEM_offset_0_alias:
	.zero		0


//--------------------- .nv.constant0.gluon_wgmma --------------------------
	.section	.nv.constant0.gluon_wgmma,"a",@progbits
	.sectionflags	@""
	.align	4
.nv.constant0.gluon_wgmma:
	.zero		608


//--------------------- SYMBOLS --------------------------

	.type		.nv.reservedSmem.offset0,@object
	.size		.nv.reservedSmem.offset0,0x4
